// auto-generated by cutlass_sweep.gemm — config: {"arch": "sm_100", "cluster_m": 2, "cluster_n": 4, "dtype": "fp16", "dtype_b": "fp16", "layout": "nt", "stages": 4, "tile_k": 64, "tile_m": 128, "tile_n": 128}
#include "cutlass/cutlass.h"
#include "cutlass/gemm/collective/collective_builder.hpp"
#include "cutlass/gemm/device/gemm_universal_adapter.h"
#include "cutlass/gemm/kernel/gemm_universal.hpp"
#include "cutlass/epilogue/collective/collective_builder.hpp"

using ElemA = cutlass::half_t;
using ElemB = cutlass::half_t;
using ElemCD = cutlass::half_t;
using Acc  = float;
using TileShape    = cute::Shape<cute::_128, cute::_128, cute::_64>;
using ClusterShape = cute::Shape<cute::_2, cute::_4, cute::_1>;

using CollectiveEpilogue = typename cutlass::epilogue::collective::CollectiveBuilder<
    cutlass::arch::Sm100, cutlass::arch::OpClassTensorOp,
    TileShape, ClusterShape,
    cutlass::epilogue::collective::EpilogueTileAuto,
    Acc, Acc,
    ElemCD, cutlass::layout::RowMajor, 128 / cutlass::sizeof_bits<ElemCD>::value,
    ElemCD, cutlass::layout::RowMajor, 128 / cutlass::sizeof_bits<ElemCD>::value,
    cutlass::epilogue::collective::EpilogueScheduleAuto
  >::CollectiveOp;

using CollectiveMainloop = typename cutlass::gemm::collective::CollectiveBuilder<
    cutlass::arch::Sm100, cutlass::arch::OpClassTensorOp,
    ElemA, cutlass::layout::RowMajor, 128 / cutlass::sizeof_bits<ElemA>::value,
    ElemB, cutlass::layout::ColumnMajor, 128 / cutlass::sizeof_bits<ElemB>::value,
    Acc,
    TileShape, ClusterShape,
    cutlass::gemm::collective::StageCount<4>,
    cutlass::gemm::collective::KernelScheduleAuto
  >::CollectiveOp;

using GemmKernel = cutlass::gemm::kernel::GemmUniversal<
    cute::Shape<int,int,int,int>,
    CollectiveMainloop,
    CollectiveEpilogue
>;
using Gemm = cutlass::gemm::device::GemmUniversalAdapter<GemmKernel>;

// Force the device kernel symbol into the cubin without needing a host main.
auto* _anchor = &cutlass::device_kernel<GemmKernel>;


// ===== COMPILED SASS (sm_100a) =====

	.target	sm_100a

	.elftype	@"ET_EXEC"


//--------------------- .note.nv.tkinfo           --------------------------
	.section	.note.nv.tkinfo,"",@"SHT_NOTE"
	.sectionflags	@"SHF_NOTE_NV_TKINFO"
	.tkinfo
        /*0018*/ 	.word	0x00000002
        /*0030*/ 	.string	""
        /*0030*/ 	.string	"ptxas"
        /*0030*/ 	.string	"Cuda compilation tools, release 13.0, V13.0.88"
        /*0030*/ 	.string	"Build cuda_13.0.r13.0/compiler.36424714_0"
        /*0030*/ 	.string	"-arch sm_100a -m 64 "



//--------------------- .note.nv.cuinfo           --------------------------
	.section	.note.nv.cuinfo,"",@"SHT_NOTE"
	.sectionflags	@"SHF_NOTE_NV_CUINFO"
        /*0018*/ 	.short	0x0002
        /*001a*/ 	.short	0x0064
        /*001c*/ 	.short	0x0082
	.zero		2


//--------------------- .nv.info                  --------------------------
	.section	.nv.info,"",@"SHT_CUDA_INFO"
	.align	4


	//----- nvinfo : EIATTR_REGCOUNT
	.align		4
        /*0000*/ 	.byte	0x04, 0x2f
        /*0002*/ 	.short	(.L_19 - .L_18)
	.align		4
.L_18:
        /*0004*/ 	.word	index@(_ZN7cutlass13device_kernelINS_4gemm6kernel13GemmUniversalIN4cute5tupleIJiiiiEEENS1_10collective13CollectiveMmaINS1_35MainloopSm100TmaUmmaWarpSpecializedILi4ELi2ELi4ENS5_IJNS4_1CILi2EEENSA_ILi4EEENSA_ILi1EEEEEEEENS5_IJNSA_ILi128EEESG_NSA_ILi64EEEEEENS_6half_tENS5_IJlSD_lEEESJ_SK_NS4_8TiledMMAINS4_8MMA_AtomIJNS4_26SM100_MMA_F16BF16_2x1SM_SSISJ_SJ_fLi128ELi128ELNS4_4UMMA5MajorE0ELSP_0ELNSO_7ScaleInE0ELSQ_0EEEEEENS4_6LayoutINS5_IJSD_SD_SD_EEENS5_IJNSA_ILi0EEESV_SV_EEEEENS5_IJNS4_10UnderscoreESY_SY_EEEEENS4_28SM100_TMA_2SM_LOAD_MULTICASTENS4_14ComposedLayoutINS4_7SwizzleILi3ELi4ELi3EEENS4_18smem_ptr_flag_bitsILi16EEENST_INS5_IJNSA_ILi8EEESH_EEENS5_IJSH_SD_EEEEEEEvNS4_8identityENS4_18SM100_TMA_2SM_LOADES1B_vS1C_EENS_8epilogue10collective18CollectiveEpilogueINS1F_23Sm100TmaWarpSpecializedILi4ELi2ELi16ELb1ELb0EEEJNS5_IJSH_SG_SH_EEENS5_IJNST_ISH_SD_EENST_INS5_IJNSA_ILi16EEESB_EEENS5_IJSD_SH_EEEEEEEESJ_SK_SJ_SK_NS1F_6fusion15FusionCallbacksIS1J_NS1R_17LinearCombinationISJ_fSJ_fLNS_15FloatRoundStyleE2EEES1K_S1Q_JEEENS4_5SM1004TMEM4LOAD26SM100_TMEM_LOAD_32dp32b16xENS4_13SM90_TMA_LOADENS12_INS13_ILi1ELi4ELi3EEES16_NST_INS5_IJS17_S1M_EEENS5_IJS1M_SD_EEEEEEENS4_39AutoVectorizingCopyWithAssumedAlignmentILi128EEENS4_14SM90_TMA_STOREES26_S28_S28_EEEvvEEEEvNT_6ParamsE)
        /*0008*/ 	.word	0x00000045


	//----- nvinfo : EIATTR_FRAME_SIZE
	.align		4
.L_19:
        /*000c*/ 	.byte	0x04, 0x11
        /*000e*/ 	.short	(.L_21 - .L_20)
	.align		4
.L_20:
        /*0010*/ 	.word	index@($__internal_2_$__cuda_sm10x_tcgen05_guardrail_trap_unallocated_columns_being_dealloced)
        /*0014*/ 	.word	0x00000000


	//----- nvinfo : EIATTR_FRAME_SIZE
	.align		4
.L_21:
        /*0018*/ 	.byte	0x04, 0x11
        /*001a*/ 	.short	(.L_23 - .L_22)
	.align		4
.L_22:
        /*001c*/ 	.word	index@($__internal_1_$__cuda_sm10x_tcgen05_guardrail_trap_phase_invalid_during_alloc)
        /*0020*/ 	.word	0x00000000


	//----- nvinfo : EIATTR_FRAME_SIZE
	.align		4
.L_23:
        /*0024*/ 	.byte	0x04, 0x11
        /*0026*/ 	.short	(.L_25 - .L_24)
	.align		4
.L_24:
        /*0028*/ 	.word	index@($__internal_0_$__cuda_sm10x_tcgen05_guardrail_trap_col_being_dealloced_not_returned_by_alloc)
        /*002c*/ 	.word	0x00000000


	//----- nvinfo : EIATTR_FRAME_SIZE
	.align		4
.L_25:
        /*0030*/ 	.byte	0x04, 0x11
        /*0032*/ 	.short	(.L_27 - .L_26)
	.align		4
.L_26:
        /*0034*/ 	.word	index@(_ZN7cutlass13device_kernelINS_4gemm6kernel13GemmUniversalIN4cute5tupleIJiiiiEEENS1_10collective13CollectiveMmaINS1_35MainloopSm100TmaUmmaWarpSpecializedILi4ELi2ELi4ENS5_IJNS4_1CILi2EEENSA_ILi4EEENSA_ILi1EEEEEEEENS5_IJNSA_ILi128EEESG_NSA_ILi64EEEEEENS_6half_tENS5_IJlSD_lEEESJ_SK_NS4_8TiledMMAINS4_8MMA_AtomIJNS4_26SM100_MMA_F16BF16_2x1SM_SSISJ_SJ_fLi128ELi128ELNS4_4UMMA5MajorE0ELSP_0ELNSO_7ScaleInE0ELSQ_0EEEEEENS4_6LayoutINS5_IJSD_SD_SD_EEENS5_IJNSA_ILi0EEESV_SV_EEEEENS5_IJNS4_10UnderscoreESY_SY_EEEEENS4_28SM100_TMA_2SM_LOAD_MULTICASTENS4_14ComposedLayoutINS4_7SwizzleILi3ELi4ELi3EEENS4_18smem_ptr_flag_bitsILi16EEENST_INS5_IJNSA_ILi8EEESH_EEENS5_IJSH_SD_EEEEEEEvNS4_8identityENS4_18SM100_TMA_2SM_LOADES1B_vS1C_EENS_8epilogue10collective18CollectiveEpilogueINS1F_23Sm100TmaWarpSpecializedILi4ELi2ELi16ELb1ELb0EEEJNS5_IJSH_SG_SH_EEENS5_IJNST_ISH_SD_EENST_INS5_IJNSA_ILi16EEESB_EEENS5_IJSD_SH_EEEEEEEESJ_SK_SJ_SK_NS1F_6fusion15FusionCallbacksIS1J_NS1R_17LinearCombinationISJ_fSJ_fLNS_15FloatRoundStyleE2EEES1K_S1Q_JEEENS4_5SM1004TMEM4LOAD26SM100_TMEM_LOAD_32dp32b16xENS4_13SM90_TMA_LOADENS12_INS13_ILi1ELi4ELi3EEES16_NST_INS5_IJS17_S1M_EEENS5_IJS1M_SD_EEEEEEENS4_39AutoVectorizingCopyWithAssumedAlignmentILi128EEENS4_14SM90_TMA_STOREES26_S28_S28_EEEvvEEEEvNT_6ParamsE)
        /*0038*/ 	.word	0x00000000


	//----- nvinfo : EIATTR_MIN_STACK_SIZE
	.align		4
.L_27:
        /*003c*/ 	.byte	0x04, 0x12
        /*003e*/ 	.short	(.L_29 - .L_28)
	.align		4
.L_28:
        /*0040*/ 	.word	index@(_ZN7cutlass13device_kernelINS_4gemm6kernel13GemmUniversalIN4cute5tupleIJiiiiEEENS1_10collective13CollectiveMmaINS1_35MainloopSm100TmaUmmaWarpSpecializedILi4ELi2ELi4ENS5_IJNS4_1CILi2EEENSA_ILi4EEENSA_ILi1EEEEEEEENS5_IJNSA_ILi128EEESG_NSA_ILi64EEEEEENS_6half_tENS5_IJlSD_lEEESJ_SK_NS4_8TiledMMAINS4_8MMA_AtomIJNS4_26SM100_MMA_F16BF16_2x1SM_SSISJ_SJ_fLi128ELi128ELNS4_4UMMA5MajorE0ELSP_0ELNSO_7ScaleInE0ELSQ_0EEEEEENS4_6LayoutINS5_IJSD_SD_SD_EEENS5_IJNSA_ILi0EEESV_SV_EEEEENS5_IJNS4_10UnderscoreESY_SY_EEEEENS4_28SM100_TMA_2SM_LOAD_MULTICASTENS4_14ComposedLayoutINS4_7SwizzleILi3ELi4ELi3EEENS4_18smem_ptr_flag_bitsILi16EEENST_INS5_IJNSA_ILi8EEESH_EEENS5_IJSH_SD_EEEEEEEvNS4_8identityENS4_18SM100_TMA_2SM_LOADES1B_vS1C_EENS_8epilogue10collective18CollectiveEpilogueINS1F_23Sm100TmaWarpSpecializedILi4ELi2ELi16ELb1ELb0EEEJNS5_IJSH_SG_SH_EEENS5_IJNST_ISH_SD_EENST_INS5_IJNSA_ILi16EEESB_EEENS5_IJSD_SH_EEEEEEEESJ_SK_SJ_SK_NS1F_6fusion15FusionCallbacksIS1J_NS1R_17LinearCombinationISJ_fSJ_fLNS_15FloatRoundStyleE2EEES1K_S1Q_JEEENS4_5SM1004TMEM4LOAD26SM100_TMEM_LOAD_32dp32b16xENS4_13SM90_TMA_LOADENS12_INS13_ILi1ELi4ELi3EEES16_NST_INS5_IJS17_S1M_EEENS5_IJS1M_SD_EEEEEEENS4_39AutoVectorizingCopyWithAssumedAlignmentILi128EEENS4_14SM90_TMA_STOREES26_S28_S28_EEEvvEEEEvNT_6ParamsE)
        /*0044*/ 	.word	0x00000000
.L_29:


//--------------------- .nv.compat                --------------------------
	.section	.nv.compat,"",@"SHT_CUDA_COMPAT_INFO"
	.align	4
        /*0000*/ 	.byte	0x02, 0x09, 0x01, 0x00, 0x02, 0x02, 0x02, 0x00, 0x02, 0x05, 0x05, 0x00, 0x03, 0x07, 0x01, 0x01
        /*0010*/ 	.byte	0x02, 0x03, 0x01, 0x00, 0x02, 0x06, 0x01, 0x00, 0x04, 0x0b, 0x08, 0x00, 0x09, 0x00, 0x00, 0x00
        /*0020*/ 	.byte	0x00, 0x00, 0x00, 0x00


//--------------------- .nv.info._ZN7cutlass13device_kernelINS_4gemm6kernel13GemmUniversalIN4cute5tupleIJiiiiEEENS1_10collective13CollectiveMmaINS1_35MainloopSm100TmaUmmaWarpSpecializedILi4ELi2ELi4ENS5_IJNS4_1CILi2EEENSA_ILi4EEENSA_ILi1EEEEEEEENS5_IJNSA_ILi128EEESG_NSA_ILi64EEEEEENS_6half_tENS5_IJlSD_lEEESJ_SK_NS4_8TiledMMAINS4_8MMA_AtomIJNS4_26SM100_MMA_F16BF16_2x1SM_SSISJ_SJ_fLi128ELi128ELNS4_4UMMA5MajorE0ELSP_0ELNSO_7ScaleInE0ELSQ_0EEEEEENS4_6LayoutINS5_IJSD_SD_SD_EEENS5_IJNSA_ILi0EEESV_SV_EEEEENS5_IJNS4_10UnderscoreESY_SY_EEEEENS4_28SM100_TMA_2SM_LOAD_MULTICASTENS4_14ComposedLayoutINS4_7SwizzleILi3ELi4ELi3EEENS4_18smem_ptr_flag_bitsILi16EEENST_INS5_IJNSA_ILi8EEESH_EEENS5_IJSH_SD_EEEEEEEvNS4_8identityENS4_18SM100_TMA_2SM_LOADES1B_vS1C_EENS_8epilogue10collective18CollectiveEpilogueINS1F_23Sm100TmaWarpSpecializedILi4ELi2ELi16ELb1ELb0EEEJNS5_IJSH_SG_SH_EEENS5_IJNST_ISH_SD_EENST_INS5_IJNSA_ILi16EEESB_EEENS5_IJSD_SH_EEEEEEEESJ_SK_SJ_SK_NS1F_6fusion15FusionCallbacksIS1J_NS1R_17LinearCombinationISJ_fSJ_fLNS_15FloatRoundStyleE2EEES1K_S1Q_JEEENS4_5SM1004TMEM4LOAD26SM100_TMEM_LOAD_32dp32b16xENS4_13SM90_TMA_LOADENS12_INS13_ILi1ELi4ELi3EEES16_NST_INS5_IJS17_S1M_EEENS5_IJS1M_SD_EEEEEEENS4_39AutoVectorizingCopyWithAssumedAlignmentILi128EEENS4_14SM90_TMA_STOREES26_S28_S28_EEEvvEEEEvNT_6ParamsE --------------------------
	.section	.nv.info._ZN7cutlass13device_kernelINS_4gemm6kernel13GemmUniversalIN4cute5tupleIJiiiiEEENS1_10collective13CollectiveMmaINS1_35MainloopSm100TmaUmmaWarpSpecializedILi4ELi2ELi4ENS5_IJNS4_1CILi2EEENSA_ILi4EEENSA_ILi1EEEEEEEENS5_IJNSA_ILi128EEESG_NSA_ILi64EEEEEENS_6half_tENS5_IJlSD_lEEESJ_SK_NS4_8TiledMMAINS4_8MMA_AtomIJNS4_26SM100_MMA_F16BF16_2x1SM_SSISJ_SJ_fLi128ELi128ELNS4_4UMMA5MajorE0ELSP_0ELNSO_7ScaleInE0ELSQ_0EEEEEENS4_6LayoutINS5_IJSD_SD_SD_EEENS5_IJNSA_ILi0EEESV_SV_EEEEENS5_IJNS4_10UnderscoreESY_SY_EEEEENS4_28SM100_TMA_2SM_LOAD_MULTICASTENS4_14ComposedLayoutINS4_7SwizzleILi3ELi4ELi3EEENS4_18smem_ptr_flag_bitsILi16EEENST_INS5_IJNSA_ILi8EEESH_EEENS5_IJSH_SD_EEEEEEEvNS4_8identityENS4_18SM100_TMA_2SM_LOADES1B_vS1C_EENS_8epilogue10collective18CollectiveEpilogueINS1F_23Sm100TmaWarpSpecializedILi4ELi2ELi16ELb1ELb0EEEJNS5_IJSH_SG_SH_EEENS5_IJNST_ISH_SD_EENST_INS5_IJNSA_ILi16EEESB_EEENS5_IJSD_SH_EEEEEEEESJ_SK_SJ_SK_NS1F_6fusion15FusionCallbacksIS1J_NS1R_17LinearCombinationISJ_fSJ_fLNS_15FloatRoundStyleE2EEES1K_S1Q_JEEENS4_5SM1004TMEM4LOAD26SM100_TMEM_LOAD_32dp32b16xENS4_13SM90_TMA_LOADENS12_INS13_ILi1ELi4ELi3EEES16_NST_INS5_IJS17_S1M_EEENS5_IJS1M_SD_EEEEEEENS4_39AutoVectorizingCopyWithAssumedAlignmentILi128EEENS4_14SM90_TMA_STOREES26_S28_S28_EEEvvEEEEvNT_6ParamsE,"",@"SHT_CUDA_INFO"
	.sectionflags	@""
	.align	4


	//----- nvinfo : EIATTR_CUDA_API_VERSION
	.align		4
        /*0000*/ 	.byte	0x04, 0x37
        /*0002*/ 	.short	(.L_31 - .L_30)
.L_30:
        /*0004*/ 	.word	0x00000082


	//----- nvinfo : EIATTR_KPARAM_INFO
	.align		4
.L_31:
        /*0008*/ 	.byte	0x04, 0x17
        /*000a*/ 	.short	(.L_33 - .L_32)
.L_32:
        /*000c*/ 	.word	0x00000000
        /*0010*/ 	.short	0x0000
        /*0012*/ 	.short	0x0000
        /*0014*/ 	.byte	0x00, 0xf0, 0x01, 0x20


	//----- nvinfo : EIATTR_AT_ENTRY_FRAGMENTS
	.align		4
.L_33:
        /*0018*/ 	.byte	0x04, 0x4f
        /*001a*/ 	.short	(.L_35 - .L_34)


	//   ....[0]....
.L_34:
        /*001c*/ 	.word	0x00000007


	//----- nvinfo : EIATTR_RESERVED_SMEM_USED
	.align		4
.L_35:
        /*0020*/ 	.byte	0x01, 0x41
	.zero		2


	//----- nvinfo : EIATTR_SPARSE_MMA_MASK
	.align		4
        /*0024*/ 	.byte	0x03, 0x50
        /*0026*/ 	.short	0x0000


	//----- nvinfo : EIATTR_TCGEN05_2CTA_USED
	.align		4
        /*0028*/ 	.byte	0x01, 0x52
	.zero		2


	//----- nvinfo : EIATTR_MAXREG_COUNT
	.align		4
        /*002c*/ 	.byte	0x03, 0x1b
        /*002e*/ 	.short	0x00ff


	//----- nvinfo : EIATTR_NUM_BARRIERS
	.align		4
        /*0030*/ 	.byte	0x02, 0x4c
        /*0032*/ 	.byte	0x07
	.zero		1


	//----- nvinfo : EIATTR_EXTERNS
	.align		4
        /*0034*/ 	.byte	0x04, 0x0f
        /*0036*/ 	.short	(.L_37 - .L_36)


	//   ....[0]....
	.align		4
.L_36:
        /*0038*/ 	.word	index@(__assertfail)


	//----- nvinfo : EIATTR_MERCURY_ISA_VERSION
	.align		4
.L_37:
        /*003c*/ 	.byte	0x03, 0x5f
        /*003e*/ 	.short	0x0101


	//----- nvinfo : EIATTR_INT_WARP_WIDE_INSTR_OFFSETS
	.align		4
        /*0040*/ 	.byte	0x04, 0x31
        /*0042*/ 	.short	(.L_39 - .L_38)


	//   ....[0]....
.L_38:
        /*0044*/ 	.word	0x00000d60


	//   ....[1]....
        /*0048*/ 	.word	0x00000e00


	//   ....[2]....
        /*004c*/ 	.word	0x00004310


	//   ....[3]....
        /*0050*/ 	.word	0x00004340


	//   ....[4]....
        /*0054*/ 	.word	0x00004360


	//   ....[5]....
        /*0058*/ 	.word	0x00004ea0


	//   ....[6]....
        /*005c*/ 	.word	0x00004f40


	//   ....[7]....
        /*0060*/ 	.word	0x00005000


	//   ....[8]....
        /*0064*/ 	.word	0x00005070


	//   ....[9]....
        /*0068*/ 	.word	0x00005130


	//   ....[10]....
        /*006c*/ 	.word	0x000051d0


	//   ....[11]....
        /*0070*/ 	.word	0x00005240


	//   ....[12]....
        /*0074*/ 	.word	0x00005300


	//   ....[13]....
        /*0078*/ 	.word	0x000053a0


	//   ....[14]....
        /*007c*/ 	.word	0x00005440


	//   ....[15]....
        /*0080*/ 	.word	0x00005530


	//   ....[16]....
        /*0084*/ 	.word	0x00005600


	//----- nvinfo : EIATTR_COOP_GROUP_MASK_REGIDS
	.align		4
.L_39:
        /*0088*/ 	.byte	0x04, 0x29
        /*008a*/ 	.short	(.L_41 - .L_40)


	//   ....[0]....
.L_40:
        /*008c*/ 	.word	0xffffffff


	//   ....[1]....
        /*0090*/ 	.word	0xffffffff


	//   ....[2]....
        /*0094*/ 	.word	0xffffffff


	//   ....[3]....
        /*0098*/ 	.word	0xffffffff


	//   ....[4]....
        /*009c*/ 	.word	0xffffffff


	//   ....[5]....
        /*00a0*/ 	.word	0xffffffff


	//   ....[6]....
        /*00a4*/ 	.word	0xffffffff


	//   ....[7]....
        /*00a8*/ 	.word	0xffffffff


	//   ....[8]....
        /*00ac*/ 	.word	0xffffffff


	//   ....[9]....
        /*00b0*/ 	.word	0xffffffff


	//   ....[10]....
        /*00b4*/ 	.word	0xffffffff


	//   ....[11]....
        /*00b8*/ 	.word	0xffffffff


	//   ....[12]....
        /*00bc*/ 	.word	0xffffffff


	//   ....[13]....
        /*00c0*/ 	.word	0xffffffff


	//----- nvinfo : EIATTR_COOP_GROUP_INSTR_OFFSETS
	.align		4
.L_41:
        /*00c4*/ 	.byte	0x04, 0x28
        /*00c6*/ 	.short	(.L_43 - .L_42)


	//   ....[0]....
.L_42:
        /*00c8*/ 	.word	0x000000b0


	//   ....[1]....
        /*00cc*/ 	.word	0x00000510


	//   ....[2]....
        /*00d0*/ 	.word	0x000006d0


	//   ....[3]....
        /*00d4*/ 	.word	0x00000860


	//   ....[4]....
        /*00d8*/ 	.word	0x00000950


	//   ....[5]....
        /*00dc*/ 	.word	0x00000ab0


	//   ....[6]....
        /*00e0*/ 	.word	0x00000c40


	//   ....[7]....
        /*00e4*/ 	.word	0x00000e80


	//   ....[8]....
        /*00e8*/ 	.word	0x00002240


	//   ....[9]....
        /*00ec*/ 	.word	0x000030f0


	//   ....[10]....
        /*00f0*/ 	.word	0x000035c0


	//   ....[11]....
        /*00f4*/ 	.word	0x000035f0


	//   ....[12]....
        /*00f8*/ 	.word	0x00004210


	//   ....[13]....
        /*00fc*/ 	.word	0x00004420


	//----- nvinfo : EIATTR_VRC_CTA_INIT_COUNT
	.align		4
.L_43:
        /*0100*/ 	.byte	0x02, 0x4a
        /*0102*/ 	.byte	0x80
	.zero		1


	//----- nvinfo : EIATTR_SYSCALL_OFFSETS
	.align		4
        /*0104*/ 	.byte	0x04, 0x46
        /*0106*/ 	.short	(.L_45 - .L_44)


	//   ....[0]....
.L_44:
        /*0108*/ 	.word	0x00006180


	//   ....[1]....
        /*010c*/ 	.word	0x00006270


	//   ....[2]....
        /*0110*/ 	.word	0x000069a0


	//   ....[3]....
        /*0114*/ 	.word	0x000072d0


	//   ....[4]....
        /*0118*/ 	.word	0x00007ba0


	//   ....[5]....
        /*011c*/ 	.word	0x00008470


	//----- nvinfo : EIATTR_MBARRIER_INSTR_OFFSETS
	.align		4
.L_45:
        /*0120*/ 	.byte	0x04, 0x39
        /*0122*/ 	.short	(.L_47 - .L_46)


	//   ....[0]....
.L_46:
        /*0124*/ 	.word	0x00000640
        /*0128*/ 	.word	0x000000ff
        /*012c*/ 	.word	0x00000000
        /*0130*/ 	.short	0x0100
        /*0132*/ 	.byte	0x04
	.zero		1


	//   ....[1]....
        /*0134*/ 	.word	0x00000650
        /*0138*/ 	.word	0x000000ff
        /*013c*/ 	.word	0x00000020
        /*0140*/ 	.short	0x0100
        /*0142*/ 	.byte	0x04
	.zero		1


	//   ....[2]....
        /*0144*/ 	.word	0x00000660
        /*0148*/ 	.word	0x000000ff
        /*014c*/ 	.word	0x00000008
        /*0150*/ 	.short	0x0100
        /*0152*/ 	.byte	0x04
	.zero		1


	//   ....[3]....
        /*0154*/ 	.word	0x00000670
        /*0158*/ 	.word	0x000000ff
        /*015c*/ 	.word	0x00000028
        /*0160*/ 	.short	0x0100
        /*0162*/ 	.byte	0x04
	.zero		1


	//   ....[4]....
        /*0164*/ 	.word	0x00000680
        /*0168*/ 	.word	0x000000ff
        /*016c*/ 	.word	0x00000010
        /*0170*/ 	.short	0x0100
        /*0172*/ 	.byte	0x04
	.zero		1


	//   ....[5]....
        /*0174*/ 	.word	0x00000690
        /*0178*/ 	.word	0x000000ff
        /*017c*/ 	.word	0x00000030
        /*0180*/ 	.short	0x0100
        /*0182*/ 	.byte	0x04
	.zero		1


	//   ....[6]....
        /*0184*/ 	.word	0x000006a0
        /*0188*/ 	.word	0x000000ff
        /*018c*/ 	.word	0x00000018
        /*0190*/ 	.short	0x0100
        /*0192*/ 	.byte	0x04
	.zero		1


	//   ....[7]....
        /*0194*/ 	.word	0x000006b0
        /*0198*/ 	.word	0x000000ff
        /*019c*/ 	.word	0x00000038
        /*01a0*/ 	.short	0x0100
        /*01a2*/ 	.byte	0x04
	.zero		1


	//   ....[8]....
        /*01a4*/ 	.word	0x000007d0
        /*01a8*/ 	.word	0x000000ff
        /*01ac*/ 	.word	0x00000040
        /*01b0*/ 	.short	0x0100
        /*01b2*/ 	.byte	0x04
	.zero		1


	//   ....[9]....
        /*01b4*/ 	.word	0x000007e0
        /*01b8*/ 	.word	0x000000ff
        /*01bc*/ 	.word	0x00000060
        /*01c0*/ 	.short	0x0100
        /*01c2*/ 	.byte	0x04
	.zero		1


	//   ....[10]....
        /*01c4*/ 	.word	0x000007f0
        /*01c8*/ 	.word	0x000000ff
        /*01cc*/ 	.word	0x00000048
        /*01d0*/ 	.short	0x0100
        /*01d2*/ 	.byte	0x04
	.zero		1


	//   ....[11]....
        /*01d4*/ 	.word	0x00000800
        /*01d8*/ 	.word	0x000000ff
        /*01dc*/ 	.word	0x00000068
        /*01e0*/ 	.short	0x0100
        /*01e2*/ 	.byte	0x04
	.zero		1


	//   ....[12]....
        /*01e4*/ 	.word	0x00000810
        /*01e8*/ 	.word	0x000000ff
        /*01ec*/ 	.word	0x00000050
        /*01f0*/ 	.short	0x0100
        /*01f2*/ 	.byte	0x04
	.zero		1


	//   ....[13]....
        /*01f4*/ 	.word	0x00000820
        /*01f8*/ 	.word	0x000000ff
        /*01fc*/ 	.word	0x00000070
        /*0200*/ 	.short	0x0100
        /*0202*/ 	.byte	0x04
	.zero		1


	//   ....[14]....
        /*0204*/ 	.word	0x00000830
        /*0208*/ 	.word	0x000000ff
        /*020c*/ 	.word	0x00000058
        /*0210*/ 	.short	0x0100
        /*0212*/ 	.byte	0x04
	.zero		1


	//   ....[15]....
        /*0214*/ 	.word	0x00000840
        /*0218*/ 	.word	0x000000ff
        /*021c*/ 	.word	0x00000078
        /*0220*/ 	.short	0x0100
        /*0222*/ 	.byte	0x04
	.zero		1


	//   ....[16]....
        /*0224*/ 	.word	0x00000920
        /*0228*/ 	.word	0x000000ff
        /*022c*/ 	.word	0x00000080
        /*0230*/ 	.short	0x0100
        /*0232*/ 	.byte	0x06
	.zero		1


	//   ....[17]....
        /*0234*/ 	.word	0x00000930
        /*0238*/ 	.word	0x000000ff
        /*023c*/ 	.word	0x00000088
        /*0240*/ 	.short	0x0100
        /*0242*/ 	.byte	0x06
	.zero		1


	//   ....[18]....
        /*0244*/ 	.word	0x00000a60
        /*0248*/ 	.word	0x000000ff
        /*024c*/ 	.word	0x00000090
        /*0250*/ 	.short	0x0100
        /*0252*/ 	.byte	0x06
	.zero		1


	//   ....[19]....
        /*0254*/ 	.word	0x00000a70
        /*0258*/ 	.word	0x000000ff
        /*025c*/ 	.word	0x000000a0
        /*0260*/ 	.short	0x0100
        /*0262*/ 	.byte	0x06
	.zero		1


	//   ....[20]....
        /*0264*/ 	.word	0x00000a80
        /*0268*/ 	.word	0x000000ff
        /*026c*/ 	.word	0x00000098
        /*0270*/ 	.short	0x0100
        /*0272*/ 	.byte	0x06
	.zero		1


	//   ....[21]....
        /*0274*/ 	.word	0x00000a90
        /*0278*/ 	.word	0x000000ff
        /*027c*/ 	.word	0x000000a8
        /*0280*/ 	.short	0x0100
        /*0282*/ 	.byte	0x06
	.zero		1


	//   ....[22]....
        /*0284*/ 	.word	0x00000bb0
        /*0288*/ 	.word	0x000000ff
        /*028c*/ 	.word	0x000000b0
        /*0290*/ 	.short	0x0100
        /*0292*/ 	.byte	0x04
	.zero		1


	//   ....[23]....
        /*0294*/ 	.word	0x00000bc0
        /*0298*/ 	.word	0x000000ff
        /*029c*/ 	.word	0x000000d0
        /*02a0*/ 	.short	0x0100
        /*02a2*/ 	.byte	0x04
	.zero		1


	//   ....[24]....
        /*02a4*/ 	.word	0x00000bd0
        /*02a8*/ 	.word	0x000000ff
        /*02ac*/ 	.word	0x000000b8
        /*02b0*/ 	.short	0x0100
        /*02b2*/ 	.byte	0x04
	.zero		1


	//   ....[25]....
        /*02b4*/ 	.word	0x00000be0
        /*02b8*/ 	.word	0x000000ff
        /*02bc*/ 	.word	0x000000d8
        /*02c0*/ 	.short	0x0100
        /*02c2*/ 	.byte	0x04
	.zero		1


	//   ....[26]....
        /*02c4*/ 	.word	0x00000bf0
        /*02c8*/ 	.word	0x000000ff
        /*02cc*/ 	.word	0x000000c0
        /*02d0*/ 	.short	0x0100
        /*02d2*/ 	.byte	0x04
	.zero		1


	//   ....[27]....
        /*02d4*/ 	.word	0x00000c00
        /*02d8*/ 	.word	0x000000ff
        /*02dc*/ 	.word	0x000000e0
        /*02e0*/ 	.short	0x0100
        /*02e2*/ 	.byte	0x04
	.zero		1


	//   ....[28]....
        /*02e4*/ 	.word	0x00000c10
        /*02e8*/ 	.word	0x000000ff
        /*02ec*/ 	.word	0x000000c8
        /*02f0*/ 	.short	0x0100
        /*02f2*/ 	.byte	0x04
	.zero		1


	//   ....[29]....
        /*02f4*/ 	.word	0x00000c20
        /*02f8*/ 	.word	0x000000ff
        /*02fc*/ 	.word	0x000000e8
        /*0300*/ 	.short	0x0100
        /*0302*/ 	.byte	0x04
	.zero		1


	//   ....[30]....
        /*0304*/ 	.word	0x00000d10
        /*0308*/ 	.word	0x000000ff
        /*030c*/ 	.word	0x000000f0
        /*0310*/ 	.short	0x0100
        /*0312*/ 	.byte	0x04
	.zero		1


	//   ....[31]....
        /*0314*/ 	.word	0x00000d20
        /*0318*/ 	.word	0x000000ff
        /*031c*/ 	.word	0x00000100
        /*0320*/ 	.short	0x0100
        /*0322*/ 	.byte	0x04
	.zero		1


	//   ....[32]....
        /*0324*/ 	.word	0x00000d30
        /*0328*/ 	.word	0x000000ff
        /*032c*/ 	.word	0x000000f8
        /*0330*/ 	.short	0x0100
        /*0332*/ 	.byte	0x04
	.zero		1


	//   ....[33]....
        /*0334*/ 	.word	0x00000d40
        /*0338*/ 	.word	0x000000ff
        /*033c*/ 	.word	0x00000108
        /*0340*/ 	.short	0x0100
        /*0342*/ 	.byte	0x04
	.zero		1


	//   ....[34]....
        /*0344*/ 	.word	0x00000e40
        /*0348*/ 	.word	0x000000ff
        /*034c*/ 	.word	0x00000110
        /*0350*/ 	.short	0x0100
        /*0352*/ 	.byte	0x06
	.zero		1


	//   ....[35]....
        /*0354*/ 	.word	0x00001a60
        /*0358*/ 	.word	0x00000000
        /*035c*/ 	.word	0x00000100
        /*0360*/ 	.short	0x010a
        /*0362*/ 	.byte	0xff
	.zero		1


	//   ....[36]....
        /*0364*/ 	.word	0x00001a90
        /*0368*/ 	.word	0x00000000
        /*036c*/ 	.word	0x000000f0
        /*0370*/ 	.short	0x0101
        /*0372*/ 	.byte	0xff
	.zero		1


	//   ....[37]....
        /*0374*/ 	.word	0x00001b50
        /*0378*/ 	.word	0x000000ff
        /*037c*/ 	.word	0x00000020
        /*0380*/ 	.short	0x010a
        /*0382*/ 	.byte	0x04
	.zero		1


	//   ....[38]....
        /*0384*/ 	.word	0x00001c20
        /*0388*/ 	.word	0x000000ff
        /*038c*/ 	.word	0x00000020
        /*0390*/ 	.short	0x010a
        /*0392*/ 	.byte	0x21
	.zero		1


	//   ....[39]....
        /*0394*/ 	.word	0x00001dd0
        /*0398*/ 	.word	0x000000ff
        /*039c*/ 	.word	0x00000020
        /*03a0*/ 	.short	0x010a
        /*03a2*/ 	.byte	0x05
	.zero		1


	//   ....[40]....
        /*03a4*/ 	.word	0x00001ee0
        /*03a8*/ 	.word	0x000000ff
        /*03ac*/ 	.word	0x00000088
        /*03b0*/ 	.short	0x0101
        /*03b2*/ 	.byte	0x06
	.zero		1


	//   ....[41]....
        /*03b4*/ 	.word	0x00001f00
        /*03b8*/ 	.word	0x000000ff
        /*03bc*/ 	.word	0x00000020
        /*03c0*/ 	.short	0x010a
        /*03c2*/ 	.byte	0x04
	.zero		1


	//   ....[42]....
        /*03c4*/ 	.word	0x00001f80
        /*03c8*/ 	.word	0x000000ff
        /*03cc*/ 	.word	0x00000020
        /*03d0*/ 	.short	0x010a
        /*03d2*/ 	.byte	0x11
	.zero		1


	//   ....[43]....
        /*03d4*/ 	.word	0x00002110
        /*03d8*/ 	.word	0x000000ff
        /*03dc*/ 	.word	0x00000020
        /*03e0*/ 	.short	0x010a
        /*03e2*/ 	.byte	0x05
	.zero		1


	//   ....[44]....
        /*03e4*/ 	.word	0x00002270
        /*03e8*/ 	.word	0x00000003
        /*03ec*/ 	.word	0x00000090
        /*03f0*/ 	.short	0x010a
        /*03f2*/ 	.byte	0xff
	.zero		1


	//   ....[45]....
        /*03f4*/ 	.word	0x000023c0
        /*03f8*/ 	.word	0x00000000
        /*03fc*/ 	.word	0x00000000
        /*0400*/ 	.short	0x0101
        /*0402*/ 	.byte	0xff
	.zero		1


	//   ....[46]....
        /*0404*/ 	.word	0x00002970
        /*0408*/ 	.word	0x000000ff
        /*040c*/ 	.word	0x00000000
        /*0410*/ 	.short	0x010a
        /*0412*/ 	.byte	0x04
	.zero		1


	//   ....[47]....
        /*0414*/ 	.word	0x00002a00
        /*0418*/ 	.word	0x000000ff
        /*041c*/ 	.word	0x00000000
        /*0420*/ 	.short	0x010a
        /*0422*/ 	.byte	0x05
	.zero		1


	//   ....[48]....
        /*0424*/ 	.word	0x00002a90
        /*0428*/ 	.word	0x000000ff
        /*042c*/ 	.word	0x00000000
        /*0430*/ 	.short	0x010a
        /*0432*/ 	.byte	0x05
	.zero		1


	//   ....[49]....
        /*0434*/ 	.word	0x00002b30
        /*0438*/ 	.word	0x00000000
        /*043c*/ 	.word	0x00000000
        /*0440*/ 	.short	0x010a
        /*0442*/ 	.byte	0xff
	.zero		1


	//   ....[50]....
        /*0444*/ 	.word	0x00002c50
        /*0448*/ 	.word	0x00000002
        /*044c*/ 	.word	0x000000f0
        /*0450*/ 	.short	0x010a
        /*0452*/ 	.byte	0xff
	.zero		1


	//   ....[51]....
        /*0454*/ 	.word	0x00002cc0
        /*0458*/ 	.word	0x00000002
        /*045c*/ 	.word	0x00000000
        /*0460*/ 	.short	0x0101
        /*0462*/ 	.byte	0xff
	.zero		1


	//   ....[52]....
        /*0464*/ 	.word	0x00002ce0
        /*0468*/ 	.word	0x000000ff
        /*046c*/ 	.word	0x000000a0
        /*0470*/ 	.short	0x010a
        /*0472*/ 	.byte	0x04
	.zero		1


	//   ....[53]....
        /*0474*/ 	.word	0x00002e00
        /*0478*/ 	.word	0x00000002
        /*047c*/ 	.word	0x00000090
        /*0480*/ 	.short	0x010a
        /*0482*/ 	.byte	0xff
	.zero		1


	//   ....[54]....
        /*0484*/ 	.word	0x00002f00
        /*0488*/ 	.word	0x00000002
        /*048c*/ 	.word	0x00000000
        /*0490*/ 	.short	0x0101
        /*0492*/ 	.byte	0xff
	.zero		1


	//   ....[55]....
        /*0494*/ 	.word	0x00002f90
        /*0498*/ 	.word	0x000000ff
        /*049c*/ 	.word	0x000000a0
        /*04a0*/ 	.short	0x0106
        /*04a2*/ 	.byte	0x04
	.zero		1


	//   ....[56]....
        /*04a4*/ 	.word	0x00002fb0
        /*04a8*/ 	.word	0x000000ff
        /*04ac*/ 	.word	0x000000a0
        /*04b0*/ 	.short	0x010a
        /*04b2*/ 	.byte	0x04
	.zero		1


	//   ....[57]....
        /*04b4*/ 	.word	0x00003040
        /*04b8*/ 	.word	0x000000ff
        /*04bc*/ 	.word	0x000000a0
        /*04c0*/ 	.short	0x0106
        /*04c2*/ 	.byte	0x07
	.zero		1


	//   ....[58]....
        /*04c4*/ 	.word	0x00003080
        /*04c8*/ 	.word	0x00000000
        /*04cc*/ 	.word	0x000000a0
        /*04d0*/ 	.short	0x010a
        /*04d2*/ 	.byte	0xff
	.zero		1


	//   ....[59]....
        /*04d4*/ 	.word	0x000032c0
        /*04d8*/ 	.word	0x000000ff
        /*04dc*/ 	.word	0x00000008
        /*04e0*/ 	.short	0x010a
        /*04e2*/ 	.byte	0x05
	.zero		1


	//   ....[60]....
        /*04e4*/ 	.word	0x000032e0
        /*04e8*/ 	.word	0x000000ff
        /*04ec*/ 	.word	0x00000008
        /*04f0*/ 	.short	0x010a
        /*04f2*/ 	.byte	0x05
	.zero		1


	//   ....[61]....
        /*04f4*/ 	.word	0x00003470
        /*04f8*/ 	.word	0x000000ff
        /*04fc*/ 	.word	0x00000008
        /*0500*/ 	.short	0x010a
        /*0502*/ 	.byte	0x05
	.zero		1


	//   ....[62]....
        /*0504*/ 	.word	0x00003490
        /*0508*/ 	.word	0x000000ff
        /*050c*/ 	.word	0x00000008
        /*0510*/ 	.short	0x010a
        /*0512*/ 	.byte	0x05
	.zero		1


	//   ....[63]....
        /*0514*/ 	.word	0x00003550
        /*0518*/ 	.word	0x000000ff
        /*051c*/ 	.word	0x00000000
        /*0520*/ 	.short	0x0101
        /*0522*/ 	.byte	0x04
	.zero		1


	//   ....[64]....
        /*0524*/ 	.word	0x00003890
        /*0528*/ 	.word	0x00000000
        /*052c*/ 	.word	0x00000090
        /*0530*/ 	.short	0x010a
        /*0532*/ 	.byte	0xff
	.zero		1


	//   ....[65]....
        /*0534*/ 	.word	0x00003950
        /*0538*/ 	.word	0x00000000
        /*053c*/ 	.word	0x00000000
        /*0540*/ 	.short	0x0101
        /*0542*/ 	.byte	0xff
	.zero		1


	//   ....[66]....
        /*0544*/ 	.word	0x00003a10
        /*0548*/ 	.word	0x000000ff
        /*054c*/ 	.word	0x00000000
        /*0550*/ 	.short	0x010a
        /*0552*/ 	.byte	0x04
	.zero		1


	//   ....[67]....
        /*0554*/ 	.word	0x00003a20
        /*0558*/ 	.word	0x000000ff
        /*055c*/ 	.word	0x000000d0
        /*0560*/ 	.short	0x010a
        /*0562*/ 	.byte	0x1f
	.zero		1


	//   ....[68]....
        /*0564*/ 	.word	0x00003ad0
        /*0568*/ 	.word	0x000000ff
        /*056c*/ 	.word	0x00000000
        /*0570*/ 	.short	0x010a
        /*0572*/ 	.byte	0x05
	.zero		1


	//   ....[69]....
        /*0574*/ 	.word	0x00003c00
        /*0578*/ 	.word	0x000000ff
        /*057c*/ 	.word	0x00000000
        /*0580*/ 	.short	0x010a
        /*0582*/ 	.byte	0x04
	.zero		1


	//   ....[70]....
        /*0584*/ 	.word	0x00003f00
        /*0588*/ 	.word	0x000000ff
        /*058c*/ 	.word	0x00000000
        /*0590*/ 	.short	0x010a
        /*0592*/ 	.byte	0x04
	.zero		1


	//   ....[71]....
        /*0594*/ 	.word	0x00003f90
        /*0598*/ 	.word	0x000000ff
        /*059c*/ 	.word	0x00000000
        /*05a0*/ 	.short	0x010a
        /*05a2*/ 	.byte	0x05
	.zero		1


	//   ....[72]....
        /*05a4*/ 	.word	0x00004020
        /*05a8*/ 	.word	0x000000ff
        /*05ac*/ 	.word	0x00000000
        /*05b0*/ 	.short	0x010a
        /*05b2*/ 	.byte	0x05
	.zero		1


	//   ....[73]....
        /*05b4*/ 	.word	0x000040c0
        /*05b8*/ 	.word	0x00000000
        /*05bc*/ 	.word	0x00000000
        /*05c0*/ 	.short	0x010a
        /*05c2*/ 	.byte	0xff
	.zero		1


	//   ....[74]....
        /*05c4*/ 	.word	0x00004100
        /*05c8*/ 	.word	0x00000000
        /*05cc*/ 	.word	0x00000000
        /*05d0*/ 	.short	0x010a
        /*05d2*/ 	.byte	0xff
	.zero		1


	//   ....[75]....
        /*05d4*/ 	.word	0x00004170
        /*05d8*/ 	.word	0x000000ff
        /*05dc*/ 	.word	0x00000000
        /*05e0*/ 	.short	0x0101
        /*05e2*/ 	.byte	0x04
	.zero		1


	//   ....[76]....
        /*05e4*/ 	.word	0x000041b0
        /*05e8*/ 	.word	0x000000ff
        /*05ec*/ 	.word	0x00000110
        /*05f0*/ 	.short	0x010a
        /*05f2*/ 	.byte	0x1a
	.zero		1


	//   ....[77]....
        /*05f4*/ 	.word	0x00004200
        /*05f8*/ 	.word	0x000000ff
        /*05fc*/ 	.word	0x00000000
        /*0600*/ 	.short	0x0101
        /*0602*/ 	.byte	0x04
	.zero		1


	//   ....[78]....
        /*0604*/ 	.word	0x000046a0
        /*0608*/ 	.word	0x0000000c
        /*060c*/ 	.word	0x00000090
        /*0610*/ 	.short	0x010a
        /*0612*/ 	.byte	0xff
	.zero		1


	//   ....[79]....
        /*0614*/ 	.word	0x00004810
        /*0618*/ 	.word	0x00000000
        /*061c*/ 	.word	0x00000000
        /*0620*/ 	.short	0x0101
        /*0622*/ 	.byte	0xff
	.zero		1


	//   ....[80]....
        /*0624*/ 	.word	0x00004ca0
        /*0628*/ 	.word	0x000000ff
        /*062c*/ 	.word	0x00000088
        /*0630*/ 	.short	0x010a
        /*0632*/ 	.byte	0x15
	.zero		1


	//   ....[81]....
        /*0634*/ 	.word	0x00004e20
        /*0638*/ 	.word	0x000000ff
        /*063c*/ 	.word	0x00000060
        /*0640*/ 	.short	0x010a
        /*0642*/ 	.byte	0x15
	.zero		1


	//   ....[82]....
        /*0644*/ 	.word	0x00005020
        /*0648*/ 	.word	0x000000ff
        /*064c*/ 	.word	0x00000040
        /*0650*/ 	.short	0x010b
        /*0652*/ 	.byte	0x15
	.zero		1


	//   ....[83]....
        /*0654*/ 	.word	0x00005030
        /*0658*/ 	.word	0x000000ff
        /*065c*/ 	.word	0x00000000
        /*0660*/ 	.short	0x0101
        /*0662*/ 	.byte	0x06
	.zero		1


	//   ....[84]....
        /*0664*/ 	.word	0x00005040
        /*0668*/ 	.word	0x000000ff
        /*066c*/ 	.word	0x00000068
        /*0670*/ 	.short	0x010a
        /*0672*/ 	.byte	0x15
	.zero		1


	//   ....[85]....
        /*0674*/ 	.word	0x000051f0
        /*0678*/ 	.word	0x000000ff
        /*067c*/ 	.word	0x00000048
        /*0680*/ 	.short	0x010b
        /*0682*/ 	.byte	0x15
	.zero		1


	//   ....[86]....
        /*0684*/ 	.word	0x00005200
        /*0688*/ 	.word	0x000000ff
        /*068c*/ 	.word	0x00000000
        /*0690*/ 	.short	0x0101
        /*0692*/ 	.byte	0x06
	.zero		1


	//   ....[87]....
        /*0694*/ 	.word	0x00005210
        /*0698*/ 	.word	0x000000ff
        /*069c*/ 	.word	0x00000070
        /*06a0*/ 	.short	0x010a
        /*06a2*/ 	.byte	0x15
	.zero		1


	//   ....[88]....
        /*06a4*/ 	.word	0x000053c0
        /*06a8*/ 	.word	0x000000ff
        /*06ac*/ 	.word	0x00000050
        /*06b0*/ 	.short	0x010b
        /*06b2*/ 	.byte	0x15
	.zero		1


	//   ....[89]....
        /*06b4*/ 	.word	0x000053d0
        /*06b8*/ 	.word	0x000000ff
        /*06bc*/ 	.word	0x00000000
        /*06c0*/ 	.short	0x0101
        /*06c2*/ 	.byte	0x06
	.zero		1


	//   ....[90]....
        /*06c4*/ 	.word	0x000053e0
        /*06c8*/ 	.word	0x000000ff
        /*06cc*/ 	.word	0x00000078
        /*06d0*/ 	.short	0x010a
        /*06d2*/ 	.byte	0x15
	.zero		1


	//   ....[91]....
        /*06d4*/ 	.word	0x00005620
        /*06d8*/ 	.word	0x000000ff
        /*06dc*/ 	.word	0x00000058
        /*06e0*/ 	.short	0x010b
        /*06e2*/ 	.byte	0x15
	.zero		1


	//   ....[92]....
        /*06e4*/ 	.word	0x00005630
        /*06e8*/ 	.word	0x000000ff
        /*06ec*/ 	.word	0x00000000
        /*06f0*/ 	.short	0x0101
        /*06f2*/ 	.byte	0x25
	.zero		1


	//   ....[93]....
        /*06f4*/ 	.word	0x00005670
        /*06f8*/ 	.word	0x000000ff
        /*06fc*/ 	.word	0x00000060
        /*0700*/ 	.short	0x010a
        /*0702*/ 	.byte	0x15
	.zero		1


	//   ....[94]....
        /*0704*/ 	.word	0x00005690
        /*0708*/ 	.word	0x000000ff
        /*070c*/ 	.word	0x00000068
        /*0710*/ 	.short	0x010a
        /*0712*/ 	.byte	0x15
	.zero		1


	//   ....[95]....
        /*0714*/ 	.word	0x000056b0
        /*0718*/ 	.word	0x000000ff
        /*071c*/ 	.word	0x00000070
        /*0720*/ 	.short	0x010a
        /*0722*/ 	.byte	0x15
	.zero		1


	//   ....[96]....
        /*0724*/ 	.word	0x000056f0
        /*0728*/ 	.word	0x00000000
        /*072c*/ 	.word	0x00000078
        /*0730*/ 	.short	0x010a
        /*0732*/ 	.byte	0xff
	.zero		1


	//   ....[97]....
        /*0734*/ 	.word	0x00005a10
        /*0738*/ 	.word	0x00000003
        /*073c*/ 	.word	0x00000090
        /*0740*/ 	.short	0x010a
        /*0742*/ 	.byte	0xff
	.zero		1


	//   ....[98]....
        /*0744*/ 	.word	0x00005b90
        /*0748*/ 	.word	0x00000000
        /*074c*/ 	.word	0x00000000
        /*0750*/ 	.short	0x0101
        /*0752*/ 	.byte	0xff
	.zero		1


	//   ....[99]....
        /*0754*/ 	.word	0x00006670
        /*0758*/ 	.word	0x000000ff
        /*075c*/ 	.word	0x00000040
        /*0760*/ 	.short	0x010a
        /*0762*/ 	.byte	0x2b
	.zero		1


	//   ....[100]....
        /*0764*/ 	.word	0x000066a0
        /*0768*/ 	.word	0x00000036
        /*076c*/ 	.word	0x000000b0
        /*0770*/ 	.short	0x010a
        /*0772*/ 	.byte	0xff
	.zero		1


	//   ....[101]....
        /*0774*/ 	.word	0x000067b0
        /*0778*/ 	.word	0x000000ff
        /*077c*/ 	.word	0x00000040
        /*0780*/ 	.short	0x010a
        /*0782*/ 	.byte	0x2b
	.zero		1


	//   ....[102]....
        /*0784*/ 	.word	0x00006880
        /*0788*/ 	.word	0x00000036
        /*078c*/ 	.word	0x000000b0
        /*0790*/ 	.short	0x010a
        /*0792*/ 	.byte	0xff
	.zero		1


	//   ....[103]....
        /*0794*/ 	.word	0x00007040
        /*0798*/ 	.word	0x00000000
        /*079c*/ 	.word	0x00000000
        /*07a0*/ 	.short	0x0101
        /*07a2*/ 	.byte	0xff
	.zero		1


	//   ....[104]....
        /*07a4*/ 	.word	0x00007050
        /*07a8*/ 	.word	0x00000002
        /*07ac*/ 	.word	0x00000040
        /*07b0*/ 	.short	0x010a
        /*07b2*/ 	.byte	0xff
	.zero		1


	//   ....[105]....
        /*07b4*/ 	.word	0x00007110
        /*07b8*/ 	.word	0x00000002
        /*07bc*/ 	.word	0x00000040
        /*07c0*/ 	.short	0x010a
        /*07c2*/ 	.byte	0xff
	.zero		1


	//   ....[106]....
        /*07c4*/ 	.word	0x00007910
        /*07c8*/ 	.word	0x00000000
        /*07cc*/ 	.word	0x00000000
        /*07d0*/ 	.short	0x0101
        /*07d2*/ 	.byte	0xff
	.zero		1


	//   ....[107]....
        /*07d4*/ 	.word	0x00007930
        /*07d8*/ 	.word	0x00000002
        /*07dc*/ 	.word	0x00000040
        /*07e0*/ 	.short	0x010a
        /*07e2*/ 	.byte	0xff
	.zero		1


	//   ....[108]....
        /*07e4*/ 	.word	0x000079e0
        /*07e8*/ 	.word	0x00000002
        /*07ec*/ 	.word	0x00000040
        /*07f0*/ 	.short	0x010a
        /*07f2*/ 	.byte	0xff
	.zero		1


	//   ....[109]....
        /*07f4*/ 	.word	0x000081e0
        /*07f8*/ 	.word	0x00000000
        /*07fc*/ 	.word	0x00000000
        /*0800*/ 	.short	0x0101
        /*0802*/ 	.byte	0xff
	.zero		1


	//   ....[110]....
        /*0804*/ 	.word	0x00008200
        /*0808*/ 	.word	0x00000003
        /*080c*/ 	.word	0x00000040
        /*0810*/ 	.short	0x010a
        /*0812*/ 	.byte	0xff
	.zero		1


	//   ....[111]....
        /*0814*/ 	.word	0x000082b0
        /*0818*/ 	.word	0x00000003
        /*081c*/ 	.word	0x00000040
        /*0820*/ 	.short	0x010a
        /*0822*/ 	.byte	0xff
	.zero		1


	//   ....[112]....
        /*0824*/ 	.word	0x00008560
        /*0828*/ 	.word	0x00000036
        /*082c*/ 	.word	0x00000000
        /*0830*/ 	.short	0x0101
        /*0832*/ 	.byte	0xff
	.zero		1


	//   ....[113]....
        /*0834*/ 	.word	0x00008b00
        /*0838*/ 	.word	0x00000000
        /*083c*/ 	.word	0x00000000
        /*0840*/ 	.short	0x0101
        /*0842*/ 	.byte	0xff
	.zero		1


	//   ....[114]....
        /*0844*/ 	.word	0x00008da0
        /*0848*/ 	.word	0x000000ff
        /*084c*/ 	.word	0x00000000
        /*0850*/ 	.short	0x0101
        /*0852*/ 	.byte	0x06
	.zero		1


	//   ....[115]....
        /*0854*/ 	.word	0x00008dc0
        /*0858*/ 	.word	0x00000000
        /*085c*/ 	.word	0x00000100
        /*0860*/ 	.short	0x010a
        /*0862*/ 	.byte	0xff
	.zero		1


	//   ....[116]....
        /*0864*/ 	.word	0x00008e20
        /*0868*/ 	.word	0x00000000
        /*086c*/ 	.word	0x00000020
        /*0870*/ 	.short	0x010a
        /*0872*/ 	.byte	0xff
	.zero		1


	//   ....[117]....
        /*0874*/ 	.word	0x00008e80
        /*0878*/ 	.word	0x00000000
        /*087c*/ 	.word	0x00000020
        /*0880*/ 	.short	0x010a
        /*0882*/ 	.byte	0xff
	.zero		1


	//   ....[118]....
        /*0884*/ 	.word	0x00008ed0
        /*0888*/ 	.word	0x00000003
        /*088c*/ 	.word	0x00000090
        /*0890*/ 	.short	0x010a
        /*0892*/ 	.byte	0xff
	.zero		1


	//   ....[119]....
        /*0894*/ 	.word	0x00008f30
        /*0898*/ 	.word	0x00000000
        /*089c*/ 	.word	0x00000000
        /*08a0*/ 	.short	0x010a
        /*08a2*/ 	.byte	0xff
	.zero		1


	//   ....[120]....
        /*08a4*/ 	.word	0x00008f90
        /*08a8*/ 	.word	0x00000000
        /*08ac*/ 	.word	0x00000000
        /*08b0*/ 	.short	0x010a
        /*08b2*/ 	.byte	0xff
	.zero		1


	//   ....[121]....
        /*08b4*/ 	.word	0x00008ff0
        /*08b8*/ 	.word	0x00000000
        /*08bc*/ 	.word	0x00000000
        /*08c0*/ 	.short	0x010a
        /*08c2*/ 	.byte	0xff
	.zero		1


	//   ....[122]....
        /*08c4*/ 	.word	0x00009040
        /*08c8*/ 	.word	0x00000002
        /*08cc*/ 	.word	0x000000f0
        /*08d0*/ 	.short	0x010a
        /*08d2*/ 	.byte	0xff
	.zero		1


	//   ....[123]....
        /*08d4*/ 	.word	0x000090a0
        /*08d8*/ 	.word	0x00000002
        /*08dc*/ 	.word	0x000000a0
        /*08e0*/ 	.short	0x010a
        /*08e2*/ 	.byte	0xff
	.zero		1


	//   ....[124]....
        /*08e4*/ 	.word	0x000090f0
        /*08e8*/ 	.word	0x00000002
        /*08ec*/ 	.word	0x00000090
        /*08f0*/ 	.short	0x010a
        /*08f2*/ 	.byte	0xff
	.zero		1


	//   ....[125]....
        /*08f4*/ 	.word	0x00009150
        /*08f8*/ 	.word	0x00000000
        /*08fc*/ 	.word	0x000000a0
        /*0900*/ 	.short	0x010a
        /*0902*/ 	.byte	0xff
	.zero		1


	//   ....[126]....
        /*0904*/ 	.word	0x000091b0
        /*0908*/ 	.word	0x00000005
        /*090c*/ 	.word	0x00000008
        /*0910*/ 	.short	0x010a
        /*0912*/ 	.byte	0xff
	.zero		1


	//   ....[127]....
        /*0914*/ 	.word	0x00009290
        /*0918*/ 	.word	0x00000000
        /*091c*/ 	.word	0x00000008
        /*0920*/ 	.short	0x010a
        /*0922*/ 	.byte	0xff
	.zero		1


	//   ....[128]....
        /*0924*/ 	.word	0x000092e0
        /*0928*/ 	.word	0x00000000
        /*092c*/ 	.word	0x00000090
        /*0930*/ 	.short	0x010a
        /*0932*/ 	.byte	0xff
	.zero		1


	//   ....[129]....
        /*0934*/ 	.word	0x00009340
        /*0938*/ 	.word	0x00000000
        /*093c*/ 	.word	0x000000d0
        /*0940*/ 	.short	0x010a
        /*0942*/ 	.byte	0xff
	.zero		1


	//   ....[130]....
        /*0944*/ 	.word	0x000093a0
        /*0948*/ 	.word	0x00000000
        /*094c*/ 	.word	0x00000000
        /*0950*/ 	.short	0x010a
        /*0952*/ 	.byte	0xff
	.zero		1


	//   ....[131]....
        /*0954*/ 	.word	0x00009400
        /*0958*/ 	.word	0x00000000
        /*095c*/ 	.word	0x00000000
        /*0960*/ 	.short	0x010a
        /*0962*/ 	.byte	0xff
	.zero		1


	//   ....[132]....
        /*0964*/ 	.word	0x00009460
        /*0968*/ 	.word	0x00000000
        /*096c*/ 	.word	0x00000000
        /*0970*/ 	.short	0x010a
        /*0972*/ 	.byte	0xff
	.zero		1


	//   ....[133]....
        /*0974*/ 	.word	0x000094c0
        /*0978*/ 	.word	0x00000000
        /*097c*/ 	.word	0x00000000
        /*0980*/ 	.short	0x010a
        /*0982*/ 	.byte	0xff
	.zero		1


	//   ....[134]....
        /*0984*/ 	.word	0x00009520
        /*0988*/ 	.word	0x00000000
        /*098c*/ 	.word	0x00000110
        /*0990*/ 	.short	0x010a
        /*0992*/ 	.byte	0xff
	.zero		1


	//   ....[135]....
        /*0994*/ 	.word	0x00009570
        /*0998*/ 	.word	0x0000000c
        /*099c*/ 	.word	0x00000090
        /*09a0*/ 	.short	0x010a
        /*09a2*/ 	.byte	0xff
	.zero		1


	//   ....[136]....
        /*09a4*/ 	.word	0x000095d0
        /*09a8*/ 	.word	0x00000000
        /*09ac*/ 	.word	0x00000088
        /*09b0*/ 	.short	0x010a
        /*09b2*/ 	.byte	0xff
	.zero		1


	//   ....[137]....
        /*09b4*/ 	.word	0x00009630
        /*09b8*/ 	.word	0x00000000
        /*09bc*/ 	.word	0x00000060
        /*09c0*/ 	.short	0x010a
        /*09c2*/ 	.byte	0xff
	.zero		1


	//   ....[138]....
        /*09c4*/ 	.word	0x00009690
        /*09c8*/ 	.word	0x00000000
        /*09cc*/ 	.word	0x00000068
        /*09d0*/ 	.short	0x010a
        /*09d2*/ 	.byte	0xff
	.zero		1


	//   ....[139]....
        /*09d4*/ 	.word	0x000096f0
        /*09d8*/ 	.word	0x00000000
        /*09dc*/ 	.word	0x00000070
        /*09e0*/ 	.short	0x010a
        /*09e2*/ 	.byte	0xff
	.zero		1


	//   ....[140]....
        /*09e4*/ 	.word	0x00009750
        /*09e8*/ 	.word	0x00000000
        /*09ec*/ 	.word	0x00000078
        /*09f0*/ 	.short	0x010a
        /*09f2*/ 	.byte	0xff
	.zero		1


	//   ....[141]....
        /*09f4*/ 	.word	0x000097b0
        /*09f8*/ 	.word	0x00000000
        /*09fc*/ 	.word	0x00000060
        /*0a00*/ 	.short	0x010a
        /*0a02*/ 	.byte	0xff
	.zero		1


	//   ....[142]....
        /*0a04*/ 	.word	0x00009810
        /*0a08*/ 	.word	0x00000000
        /*0a0c*/ 	.word	0x00000068
        /*0a10*/ 	.short	0x010a
        /*0a12*/ 	.byte	0xff
	.zero		1


	//   ....[143]....
        /*0a14*/ 	.word	0x00009870
        /*0a18*/ 	.word	0x00000000
        /*0a1c*/ 	.word	0x00000070
        /*0a20*/ 	.short	0x010a
        /*0a22*/ 	.byte	0xff
	.zero		1


	//   ....[144]....
        /*0a24*/ 	.word	0x000098c0
        /*0a28*/ 	.word	0x00000003
        /*0a2c*/ 	.word	0x00000090
        /*0a30*/ 	.short	0x010a
        /*0a32*/ 	.byte	0xff
	.zero		1


	//   ....[145]....
        /*0a34*/ 	.word	0x00009920
        /*0a38*/ 	.word	0x00000002
        /*0a3c*/ 	.word	0x00000040
        /*0a40*/ 	.short	0x010a
        /*0a42*/ 	.byte	0xff
	.zero		1


	//   ....[146]....
        /*0a44*/ 	.word	0x00009970
        /*0a48*/ 	.word	0x00000036
        /*0a4c*/ 	.word	0x000000b0
        /*0a50*/ 	.short	0x010a
        /*0a52*/ 	.byte	0xff
	.zero		1


	//   ....[147]....
        /*0a54*/ 	.word	0x000099c0
        /*0a58*/ 	.word	0x00000002
        /*0a5c*/ 	.word	0x00000040
        /*0a60*/ 	.short	0x010a
        /*0a62*/ 	.byte	0xff
	.zero		1


	//   ....[148]....
        /*0a64*/ 	.word	0x00009a10
        /*0a68*/ 	.word	0x00000002
        /*0a6c*/ 	.word	0x00000040
        /*0a70*/ 	.short	0x010a
        /*0a72*/ 	.byte	0xff
	.zero		1


	//   ....[149]....
        /*0a74*/ 	.word	0x00009a60
        /*0a78*/ 	.word	0x00000003
        /*0a7c*/ 	.word	0x00000040
        /*0a80*/ 	.short	0x010a
        /*0a82*/ 	.byte	0xff
	.zero		1


	//----- nvinfo : EIATTR_NUM_MBARRIERS
	.align		4
.L_47:
        /*0a84*/ 	.byte	0x03, 0x38
        /*0a86*/ 	.short	0x0023


	//----- nvinfo : EIATTR_EXIT_INSTR_OFFSETS
	.align		4
        /*0a88*/ 	.byte	0x04, 0x1c
        /*0a8a*/ 	.short	(.L_49 - .L_48)


	//   ....[0]....
.L_48:
        /*0a8c*/ 	.word	0x00002b60


	//   ....[1]....
        /*0a90*/ 	.word	0x00003050


	//   ....[2]....
        /*0a94*/ 	.word	0x000030b0


	//   ....[3]....
        /*0a98*/ 	.word	0x00004430


	//   ....[4]....
        /*0a9c*/ 	.word	0x00005720


	//   ....[5]....
        /*0aa0*/ 	.word	0x00005760


	//   ....[6]....
        /*0aa4*/ 	.word	0x00008ca0


	//   ....[7]....
        /*0aa8*/ 	.word	0x00008d10


	//   ....[8]....
        /*0aac*/ 	.word	0x00008d40


	//   ....[9]....
        /*0ab0*/ 	.word	0x00008db0


	//----- nvinfo : EIATTR_MAX_THREADS
	.align		4
.L_49:
        /*0ab4*/ 	.byte	0x04, 0x05
        /*0ab6*/ 	.short	(.L_51 - .L_50)
.L_50:
        /*0ab8*/ 	.word	0x00000100
        /*0abc*/ 	.word	0x00000001
        /*0ac0*/ 	.word	0x00000001


	//----- nvinfo : EIATTR_CRS_STACK_SIZE
	.align		4
.L_51:
        /*0ac4*/ 	.byte	0x04, 0x1e
        /*0ac6*/ 	.short	(.L_53 - .L_52)
.L_52:
        /*0ac8*/ 	.word	0x00000000


	//----- nvinfo : EIATTR_CBANK_PARAM_SIZE
	.align		4
.L_53:
        /*0acc*/ 	.byte	0x03, 0x19
        /*0ace*/ 	.short	0x0800


	//----- nvinfo : EIATTR_PARAM_CBANK
	.align		4
        /*0ad0*/ 	.byte	0x04, 0x0a
        /*0ad2*/ 	.short	(.L_55 - .L_54)
	.align		4
.L_54:
        /*0ad4*/ 	.word	index@(.nv.constant0._ZN7cutlass13device_kernelINS_4gemm6kernel13GemmUniversalIN4cute5tupleIJiiiiEEENS1_10collective13CollectiveMmaINS1_35MainloopSm100TmaUmmaWarpSpecializedILi4ELi2ELi4ENS5_IJNS4_1CILi2EEENSA_ILi4EEENSA_ILi1EEEEEEEENS5_IJNSA_ILi128EEESG_NSA_ILi64EEEEEENS_6half_tENS5_IJlSD_lEEESJ_SK_NS4_8TiledMMAINS4_8MMA_AtomIJNS4_26SM100_MMA_F16BF16_2x1SM_SSISJ_SJ_fLi128ELi128ELNS4_4UMMA5MajorE0ELSP_0ELNSO_7ScaleInE0ELSQ_0EEEEEENS4_6LayoutINS5_IJSD_SD_SD_EEENS5_IJNSA_ILi0EEESV_SV_EEEEENS5_IJNS4_10UnderscoreESY_SY_EEEEENS4_28SM100_TMA_2SM_LOAD_MULTICASTENS4_14ComposedLayoutINS4_7SwizzleILi3ELi4ELi3EEENS4_18smem_ptr_flag_bitsILi16EEENST_INS5_IJNSA_ILi8EEESH_EEENS5_IJSH_SD_EEEEEEEvNS4_8identityENS4_18SM100_TMA_2SM_LOADES1B_vS1C_EENS_8epilogue10collective18CollectiveEpilogueINS1F_23Sm100TmaWarpSpecializedILi4ELi2ELi16ELb1ELb0EEEJNS5_IJSH_SG_SH_EEENS5_IJNST_ISH_SD_EENST_INS5_IJNSA_ILi16EEESB_EEENS5_IJSD_SH_EEEEEEEESJ_SK_SJ_SK_NS1F_6fusion15FusionCallbacksIS1J_NS1R_17LinearCombinationISJ_fSJ_fLNS_15FloatRoundStyleE2EEES1K_S1Q_JEEENS4_5SM1004TMEM4LOAD26SM100_TMEM_LOAD_32dp32b16xENS4_13SM90_TMA_LOADENS12_INS13_ILi1ELi4ELi3EEES16_NST_INS5_IJS17_S1M_EEENS5_IJS1M_SD_EEEEEEENS4_39AutoVectorizingCopyWithAssumedAlignmentILi128EEENS4_14SM90_TMA_STOREES26_S28_S28_EEEvvEEEEvNT_6ParamsE)
        /*0ad8*/ 	.short	0x0380
        /*0ada*/ 	.short	0x0800


	//----- nvinfo : EIATTR_SW_WAR
	.align		4
.L_55:
        /*0adc*/ 	.byte	0x04, 0x36
        /*0ade*/ 	.short	(.L_57 - .L_56)
.L_56:
        /*0ae0*/ 	.word	0x00000008
.L_57:


//--------------------- .nv.callgraph             --------------------------
	.section	.nv.callgraph,"",@"SHT_CUDA_CALLGRAPH"
	.align	4
	.sectionentsize	8
	.align		4
        /*0000*/ 	.word	0x00000000
	.align		4
        /*0004*/ 	.word	0xffffffff
	.align		4
        /*0008*/ 	.word	index@(_ZN7cutlass13device_kernelINS_4gemm6kernel13GemmUniversalIN4cute5tupleIJiiiiEEENS1_10collective13CollectiveMmaINS1_35MainloopSm100TmaUmmaWarpSpecializedILi4ELi2ELi4ENS5_IJNS4_1CILi2EEENSA_ILi4EEENSA_ILi1EEEEEEEENS5_IJNSA_ILi128EEESG_NSA_ILi64EEEEEENS_6half_tENS5_IJlSD_lEEESJ_SK_NS4_8TiledMMAINS4_8MMA_AtomIJNS4_26SM100_MMA_F16BF16_2x1SM_SSISJ_SJ_fLi128ELi128ELNS4_4UMMA5MajorE0ELSP_0ELNSO_7ScaleInE0ELSQ_0EEEEEENS4_6LayoutINS5_IJSD_SD_SD_EEENS5_IJNSA_ILi0EEESV_SV_EEEEENS5_IJNS4_10UnderscoreESY_SY_EEEEENS4_28SM100_TMA_2SM_LOAD_MULTICASTENS4_14ComposedLayoutINS4_7SwizzleILi3ELi4ELi3EEENS4_18smem_ptr_flag_bitsILi16EEENST_INS5_IJNSA_ILi8EEESH_EEENS5_IJSH_SD_EEEEEEEvNS4_8identityENS4_18SM100_TMA_2SM_LOADES1B_vS1C_EENS_8epilogue10collective18CollectiveEpilogueINS1F_23Sm100TmaWarpSpecializedILi4ELi2ELi16ELb1ELb0EEEJNS5_IJSH_SG_SH_EEENS5_IJNST_ISH_SD_EENST_INS5_IJNSA_ILi16EEESB_EEENS5_IJSD_SH_EEEEEEEESJ_SK_SJ_SK_NS1F_6fusion15FusionCallbacksIS1J_NS1R_17LinearCombinationISJ_fSJ_fLNS_15FloatRoundStyleE2EEES1K_S1Q_JEEENS4_5SM1004TMEM4LOAD26SM100_TMEM_LOAD_32dp32b16xENS4_13SM90_TMA_LOADENS12_INS13_ILi1ELi4ELi3EEES16_NST_INS5_IJS17_S1M_EEENS5_IJS1M_SD_EEEEEEENS4_39AutoVectorizingCopyWithAssumedAlignmentILi128EEENS4_14SM90_TMA_STOREES26_S28_S28_EEEvvEEEEvNT_6ParamsE)
	.align		4
        /*000c*/ 	.word	index@(__assertfail)
	.align		4
        /*0010*/ 	.word	0x00000000
	.align		4
        /*0014*/ 	.word	0xfffffffe
	.align		4
        /*0018*/ 	.word	0x00000000
	.align		4
        /*001c*/ 	.word	0xfffffffd
	.align		4
        /*0020*/ 	.word	0x00000000
	.align		4
        /*0024*/ 	.word	0xfffffffc


//--------------------- .nv.constant4             --------------------------
	.section	.nv.constant4,"a",@progbits
	.align	8
	.align		8
.nv.constant4:
        /*0000*/ 	.dword	__assertfail
	.align		8
        /*0008*/ 	.dword	__unnamed_1
	.align		8
        /*0010*/ 	.dword	__unnamed_2
	.align		8
        /*0018*/ 	.dword	_ZN40_INTERNAL_a7da3797_4_k_cu_bcd24213_382414cuda3std3__45__cpo5beginE
	.align		8
        /*0020*/ 	.dword	_ZN40_INTERNAL_a7da3797_4_k_cu_bcd24213_382414cuda3std3__45__cpo3endE
	.align		8
        /*0028*/ 	.dword	_ZN40_INTERNAL_a7da3797_4_k_cu_bcd24213_382414cuda3std3__45__cpo6cbeginE
	.align		8
        /*0030*/ 	.dword	_ZN40_INTERNAL_a7da3797_4_k_cu_bcd24213_382414cuda3std3__45__cpo4cendE
	.align		8
        /*0038*/ 	.dword	_ZN40_INTERNAL_a7da3797_4_k_cu_bcd24213_382414cuda3std3__442_GLOBAL__N__a7da3797_4_k_cu_bcd24213_382416ignoreE
	.align		8
        /*0040*/ 	.dword	_ZN40_INTERNAL_a7da3797_4_k_cu_bcd24213_382414cuda3std3__419piecewise_constructE
	.align		8
        /*0048*/ 	.dword	_ZN40_INTERNAL_a7da3797_4_k_cu_bcd24213_382414cuda3std3__48in_placeE
	.align		8
        /*0050*/ 	.dword	_ZN40_INTERNAL_a7da3797_4_k_cu_bcd24213_382414cuda3std6ranges3__45__cpo4swapE
	.align		8
        /*0058*/ 	.dword	_ZN40_INTERNAL_a7da3797_4_k_cu_bcd24213_382414cuda3std6ranges3__45__cpo9iter_moveE
	.align		8
        /*0060*/ 	.dword	_ZN40_INTERNAL_a7da3797_4_k_cu_bcd24213_382414cute7productE
	.align		8
        /*0068*/ 	.dword	_ZN40_INTERNAL_a7da3797_4_k_cu_bcd24213_382414cute1_E
	.align		8
        /*0070*/ 	.dword	$str$25
	.align		8
        /*0078*/ 	.dword	$str$26
	.align		8
        /*0080*/ 	.dword	$str$27
	.align		8
        /*0088*/ 	.dword	$str$28


//--------------------- .text._ZN7cutlass13device_kernelINS_4gemm6kernel13GemmUniversalIN4cute5tupleIJiiiiEEENS1_10collective13CollectiveMmaINS1_35MainloopSm100TmaUmmaWarpSpecializedILi4ELi2ELi4ENS5_IJNS4_1CILi2EEENSA_ILi4EEENSA_ILi1EEEEEEEENS5_IJNSA_ILi128EEESG_NSA_ILi64EEEEEENS_6half_tENS5_IJlSD_lEEESJ_SK_NS4_8TiledMMAINS4_8MMA_AtomIJNS4_26SM100_MMA_F16BF16_2x1SM_SSISJ_SJ_fLi128ELi128ELNS4_4UMMA5MajorE0ELSP_0ELNSO_7ScaleInE0ELSQ_0EEEEEENS4_6LayoutINS5_IJSD_SD_SD_EEENS5_IJNSA_ILi0EEESV_SV_EEEEENS5_IJNS4_10UnderscoreESY_SY_EEEEENS4_28SM100_TMA_2SM_LOAD_MULTICASTENS4_14ComposedLayoutINS4_7SwizzleILi3ELi4ELi3EEENS4_18smem_ptr_flag_bitsILi16EEENST_INS5_IJNSA_ILi8EEESH_EEENS5_IJSH_SD_EEEEEEEvNS4_8identityENS4_18SM100_TMA_2SM_LOADES1B_vS1C_EENS_8epilogue10collective18CollectiveEpilogueINS1F_23Sm100TmaWarpSpecializedILi4ELi2ELi16ELb1ELb0EEEJNS5_IJSH_SG_SH_EEENS5_IJNST_ISH_SD_EENST_INS5_IJNSA_ILi16EEESB_EEENS5_IJSD_SH_EEEEEEEESJ_SK_SJ_SK_NS1F_6fusion15FusionCallbacksIS1J_NS1R_17LinearCombinationISJ_fSJ_fLNS_15FloatRoundStyleE2EEES1K_S1Q_JEEENS4_5SM1004TMEM4LOAD26SM100_TMEM_LOAD_32dp32b16xENS4_13SM90_TMA_LOADENS12_INS13_ILi1ELi4ELi3EEES16_NST_INS5_IJS17_S1M_EEENS5_IJS1M_SD_EEEEEEENS4_39AutoVectorizingCopyWithAssumedAlignmentILi128EEENS4_14SM90_TMA_STOREES26_S28_S28_EEEvvEEEEvNT_6ParamsE --------------------------
	.section	.text._ZN7cutlass13device_kernelINS_4gemm6kernel13GemmUniversalIN4cute5tupleIJiiiiEEENS1_10collective13CollectiveMmaINS1_35MainloopSm100TmaUmmaWarpSpecializedILi4ELi2ELi4ENS5_IJNS4_1CILi2EEENSA_ILi4EEENSA_ILi1EEEEEEEENS5_IJNSA_ILi128EEESG_NSA_ILi64EEEEEENS_6half_tENS5_IJlSD_lEEESJ_SK_NS4_8TiledMMAINS4_8MMA_AtomIJNS4_26SM100_MMA_F16BF16_2x1SM_SSISJ_SJ_fLi128ELi128ELNS4_4UMMA5MajorE0ELSP_0ELNSO_7ScaleInE0ELSQ_0EEEEEENS4_6LayoutINS5_IJSD_SD_SD_EEENS5_IJNSA_ILi0EEESV_SV_EEEEENS5_IJNS4_10UnderscoreESY_SY_EEEEENS4_28SM100_TMA_2SM_LOAD_MULTICASTENS4_14ComposedLayoutINS4_7SwizzleILi3ELi4ELi3EEENS4_18smem_ptr_flag_bitsILi16EEENST_INS5_IJNSA_ILi8EEESH_EEENS5_IJSH_SD_EEEEEEEvNS4_8identityENS4_18SM100_TMA_2SM_LOADES1B_vS1C_EENS_8epilogue10collective18CollectiveEpilogueINS1F_23Sm100TmaWarpSpecializedILi4ELi2ELi16ELb1ELb0EEEJNS5_IJSH_SG_SH_EEENS5_IJNST_ISH_SD_EENST_INS5_IJNSA_ILi16EEESB_EEENS5_IJSD_SH_EEEEEEEESJ_SK_SJ_SK_NS1F_6fusion15FusionCallbacksIS1J_NS1R_17LinearCombinationISJ_fSJ_fLNS_15FloatRoundStyleE2EEES1K_S1Q_JEEENS4_5SM1004TMEM4LOAD26SM100_TMEM_LOAD_32dp32b16xENS4_13SM90_TMA_LOADENS12_INS13_ILi1ELi4ELi3EEES16_NST_INS5_IJS17_S1M_EEENS5_IJS1M_SD_EEEEEEENS4_39AutoVectorizingCopyWithAssumedAlignmentILi128EEENS4_14SM90_TMA_STOREES26_S28_S28_EEEvvEEEEvNT_6ParamsE,"ax",@progbits
	.align	128
.text._ZN7cutlass13device_kernelINS_4gemm6kernel13GemmUniversalIN4cute5tupleIJiiiiEEENS1_10collective13CollectiveMmaINS1_35MainloopSm100TmaUmmaWarpSpecializedILi4ELi2ELi4ENS5_IJNS4_1CILi2EEENSA_ILi4EEENSA_ILi1EEEEEEEENS5_IJNSA_ILi128EEESG_NSA_ILi64EEEEEENS_6half_tENS5_IJlSD_lEEESJ_SK_NS4_8TiledMMAINS4_8MMA_AtomIJNS4_26SM100_MMA_F16BF16_2x1SM_SSISJ_SJ_fLi128ELi128ELNS4_4UMMA5MajorE0ELSP_0ELNSO_7ScaleInE0ELSQ_0EEEEEENS4_6LayoutINS5_IJSD_SD_SD_EEENS5_IJNSA_ILi0EEESV_SV_EEEEENS5_IJNS4_10UnderscoreESY_SY_EEEEENS4_28SM100_TMA_2SM_LOAD_MULTICASTENS4_14ComposedLayoutINS4_7SwizzleILi3ELi4ELi3EEENS4_18smem_ptr_flag_bitsILi16EEENST_INS5_IJNSA_ILi8EEESH_EEENS5_IJSH_SD_EEEEEEEvNS4_8identityENS4_18SM100_TMA_2SM_LOADES1B_vS1C_EENS_8epilogue10collective18CollectiveEpilogueINS1F_23Sm100TmaWarpSpecializedILi4ELi2ELi16ELb1ELb0EEEJNS5_IJSH_SG_SH_EEENS5_IJNST_ISH_SD_EENST_INS5_IJNSA_ILi16EEESB_EEENS5_IJSD_SH_EEEEEEEESJ_SK_SJ_SK_NS1F_6fusion15FusionCallbacksIS1J_NS1R_17LinearCombinationISJ_fSJ_fLNS_15FloatRoundStyleE2EEES1K_S1Q_JEEENS4_5SM1004TMEM4LOAD26SM100_TMEM_LOAD_32dp32b16xENS4_13SM90_TMA_LOADENS12_INS13_ILi1ELi4ELi3EEES16_NST_INS5_IJS17_S1M_EEENS5_IJS1M_SD_EEEEEEENS4_39AutoVectorizingCopyWithAssumedAlignmentILi128EEENS4_14SM90_TMA_STOREES26_S28_S28_EEEvvEEEEvNT_6ParamsE:
        .type           _ZN7cutlass13device_kernelINS_4gemm6kernel13GemmUniversalIN4cute5tupleIJiiiiEEENS1_10collective13CollectiveMmaINS1_35MainloopSm100TmaUmmaWarpSpecializedILi4ELi2ELi4ENS5_IJNS4_1CILi2EEENSA_ILi4EEENSA_ILi1EEEEEEEENS5_IJNSA_ILi128EEESG_NSA_ILi64EEEEEENS_6half_tENS5_IJlSD_lEEESJ_SK_NS4_8TiledMMAINS4_8MMA_AtomIJNS4_26SM100_MMA_F16BF16_2x1SM_SSISJ_SJ_fLi128ELi128ELNS4_4UMMA5MajorE0ELSP_0ELNSO_7ScaleInE0ELSQ_0EEEEEENS4_6LayoutINS5_IJSD_SD_SD_EEENS5_IJNSA_ILi0EEESV_SV_EEEEENS5_IJNS4_10UnderscoreESY_SY_EEEEENS4_28SM100_TMA_2SM_LOAD_MULTICASTENS4_14ComposedLayoutINS4_7SwizzleILi3ELi4ELi3EEENS4_18smem_ptr_flag_bitsILi16EEENST_INS5_IJNSA_ILi8EEESH_EEENS5_IJSH_SD_EEEEEEEvNS4_8identityENS4_18SM100_TMA_2SM_LOADES1B_vS1C_EENS_8epilogue10collective18CollectiveEpilogueINS1F_23Sm100TmaWarpSpecializedILi4ELi2ELi16ELb1ELb0EEEJNS5_IJSH_SG_SH_EEENS5_IJNST_ISH_SD_EENST_INS5_IJNSA_ILi16EEESB_EEENS5_IJSD_SH_EEEEEEEESJ_SK_SJ_SK_NS1F_6fusion15FusionCallbacksIS1J_NS1R_17LinearCombinationISJ_fSJ_fLNS_15FloatRoundStyleE2EEES1K_S1Q_JEEENS4_5SM1004TMEM4LOAD26SM100_TMEM_LOAD_32dp32b16xENS4_13SM90_TMA_LOADENS12_INS13_ILi1ELi4ELi3EEES16_NST_INS5_IJS17_S1M_EEENS5_IJS1M_SD_EEEEEEENS4_39AutoVectorizingCopyWithAssumedAlignmentILi128EEENS4_14SM90_TMA_STOREES26_S28_S28_EEEvvEEEEvNT_6ParamsE,@function
        .size           _ZN7cutlass13device_kernelINS_4gemm6kernel13GemmUniversalIN4cute5tupleIJiiiiEEENS1_10collective13CollectiveMmaINS1_35MainloopSm100TmaUmmaWarpSpecializedILi4ELi2ELi4ENS5_IJNS4_1CILi2EEENSA_ILi4EEENSA_ILi1EEEEEEEENS5_IJNSA_ILi128EEESG_NSA_ILi64EEEEEENS_6half_tENS5_IJlSD_lEEESJ_SK_NS4_8TiledMMAINS4_8MMA_AtomIJNS4_26SM100_MMA_F16BF16_2x1SM_SSISJ_SJ_fLi128ELi128ELNS4_4UMMA5MajorE0ELSP_0ELNSO_7ScaleInE0ELSQ_0EEEEEENS4_6LayoutINS5_IJSD_SD_SD_EEENS5_IJNSA_ILi0EEESV_SV_EEEEENS5_IJNS4_10UnderscoreESY_SY_EEEEENS4_28SM100_TMA_2SM_LOAD_MULTICASTENS4_14ComposedLayoutINS4_7SwizzleILi3ELi4ELi3EEENS4_18smem_ptr_flag_bitsILi16EEENST_INS5_IJNSA_ILi8EEESH_EEENS5_IJSH_SD_EEEEEEEvNS4_8identityENS4_18SM100_TMA_2SM_LOADES1B_vS1C_EENS_8epilogue10collective18CollectiveEpilogueINS1F_23Sm100TmaWarpSpecializedILi4ELi2ELi16ELb1ELb0EEEJNS5_IJSH_SG_SH_EEENS5_IJNST_ISH_SD_EENST_INS5_IJNSA_ILi16EEESB_EEENS5_IJSD_SH_EEEEEEEESJ_SK_SJ_SK_NS1F_6fusion15FusionCallbacksIS1J_NS1R_17LinearCombinationISJ_fSJ_fLNS_15FloatRoundStyleE2EEES1K_S1Q_JEEENS4_5SM1004TMEM4LOAD26SM100_TMEM_LOAD_32dp32b16xENS4_13SM90_TMA_LOADENS12_INS13_ILi1ELi4ELi3EEES16_NST_INS5_IJS17_S1M_EEENS5_IJS1M_SD_EEEEEEENS4_39AutoVectorizingCopyWithAssumedAlignmentILi128EEENS4_14SM90_TMA_STOREES26_S28_S28_EEEvvEEEEvNT_6ParamsE,(.L_x_197 - _ZN7cutlass13device_kernelINS_4gemm6kernel13GemmUniversalIN4cute5tupleIJiiiiEEENS1_10collective13CollectiveMmaINS1_35MainloopSm100TmaUmmaWarpSpecializedILi4ELi2ELi4ENS5_IJNS4_1CILi2EEENSA_ILi4EEENSA_ILi1EEEEEEEENS5_IJNSA_ILi128EEESG_NSA_ILi64EEEEEENS_6half_tENS5_IJlSD_lEEESJ_SK_NS4_8TiledMMAINS4_8MMA_AtomIJNS4_26SM100_MMA_F16BF16_2x1SM_SSISJ_SJ_fLi128ELi128ELNS4_4UMMA5MajorE0ELSP_0ELNSO_7ScaleInE0ELSQ_0EEEEEENS4_6LayoutINS5_IJSD_SD_SD_EEENS5_IJNSA_ILi0EEESV_SV_EEEEENS5_IJNS4_10UnderscoreESY_SY_EEEEENS4_28SM100_TMA_2SM_LOAD_MULTICASTENS4_14ComposedLayoutINS4_7SwizzleILi3ELi4ELi3EEENS4_18smem_ptr_flag_bitsILi16EEENST_INS5_IJNSA_ILi8EEESH_EEENS5_IJSH_SD_EEEEEEEvNS4_8identityENS4_18SM100_TMA_2SM_LOADES1B_vS1C_EENS_8epilogue10collective18CollectiveEpilogueINS1F_23Sm100TmaWarpSpecializedILi4ELi2ELi16ELb1ELb0EEEJNS5_IJSH_SG_SH_EEENS5_IJNST_ISH_SD_EENST_INS5_IJNSA_ILi16EEESB_EEENS5_IJSD_SH_EEEEEEEESJ_SK_SJ_SK_NS1F_6fusion15FusionCallbacksIS1J_NS1R_17LinearCombinationISJ_fSJ_fLNS_15FloatRoundStyleE2EEES1K_S1Q_JEEENS4_5SM1004TMEM4LOAD26SM100_TMEM_LOAD_32dp32b16xENS4_13SM90_TMA_LOADENS12_INS13_ILi1ELi4ELi3EEES16_NST_INS5_IJS17_S1M_EEENS5_IJS1M_SD_EEEEEEENS4_39AutoVectorizingCopyWithAssumedAlignmentILi128EEENS4_14SM90_TMA_STOREES26_S28_S28_EEEvvEEEEvNT_6ParamsE)
        .other          _ZN7cutlass13device_kernelINS_4gemm6kernel13GemmUniversalIN4cute5tupleIJiiiiEEENS1_10collective13CollectiveMmaINS1_35MainloopSm100TmaUmmaWarpSpecializedILi4ELi2ELi4ENS5_IJNS4_1CILi2EEENSA_ILi4EEENSA_ILi1EEEEEEEENS5_IJNSA_ILi128EEESG_NSA_ILi64EEEEEENS_6half_tENS5_IJlSD_lEEESJ_SK_NS4_8TiledMMAINS4_8MMA_AtomIJNS4_26SM100_MMA_F16BF16_2x1SM_SSISJ_SJ_fLi128ELi128ELNS4_4UMMA5MajorE0ELSP_0ELNSO_7ScaleInE0ELSQ_0EEEEEENS4_6LayoutINS5_IJSD_SD_SD_EEENS5_IJNSA_ILi0EEESV_SV_EEEEENS5_IJNS4_10UnderscoreESY_SY_EEEEENS4_28SM100_TMA_2SM_LOAD_MULTICASTENS4_14ComposedLayoutINS4_7SwizzleILi3ELi4ELi3EEENS4_18smem_ptr_flag_bitsILi16EEENST_INS5_IJNSA_ILi8EEESH_EEENS5_IJSH_SD_EEEEEEEvNS4_8identityENS4_18SM100_TMA_2SM_LOADES1B_vS1C_EENS_8epilogue10collective18CollectiveEpilogueINS1F_23Sm100TmaWarpSpecializedILi4ELi2ELi16ELb1ELb0EEEJNS5_IJSH_SG_SH_EEENS5_IJNST_ISH_SD_EENST_INS5_IJNSA_ILi16EEESB_EEENS5_IJSD_SH_EEEEEEEESJ_SK_SJ_SK_NS1F_6fusion15FusionCallbacksIS1J_NS1R_17LinearCombinationISJ_fSJ_fLNS_15FloatRoundStyleE2EEES1K_S1Q_JEEENS4_5SM1004TMEM4LOAD26SM100_TMEM_LOAD_32dp32b16xENS4_13SM90_TMA_LOADENS12_INS13_ILi1ELi4ELi3EEES16_NST_INS5_IJS17_S1M_EEENS5_IJS1M_SD_EEEEEEENS4_39AutoVectorizingCopyWithAssumedAlignmentILi128EEENS4_14SM90_TMA_STOREES26_S28_S28_EEEvvEEEEvNT_6ParamsE,@"STO_CUDA_ENTRY STV_DEFAULT"
_ZN7cutlass13device_kernelINS_4gemm6kernel13GemmUniversalIN4cute5tupleIJiiiiEEENS1_10collective13CollectiveMmaINS1_35MainloopSm100TmaUmmaWarpSpecializedILi4ELi2ELi4ENS5_IJNS4_1CILi2EEENSA_ILi4EEENSA_ILi1EEEEEEEENS5_IJNSA_ILi128EEESG_NSA_ILi64EEEEEENS_6half_tENS5_IJlSD_lEEESJ_SK_NS4_8TiledMMAINS4_8MMA_AtomIJNS4_26SM100_MMA_F16BF16_2x1SM_SSISJ_SJ_fLi128ELi128ELNS4_4UMMA5MajorE0ELSP_0ELNSO_7ScaleInE0ELSQ_0EEEEEENS4_6LayoutINS5_IJSD_SD_SD_EEENS5_IJNSA_ILi0EEESV_SV_EEEEENS5_IJNS4_10UnderscoreESY_SY_EEEEENS4_28SM100_TMA_2SM_LOAD_MULTICASTENS4_14ComposedLayoutINS4_7SwizzleILi3ELi4ELi3EEENS4_18smem_ptr_flag_bitsILi16EEENST_INS5_IJNSA_ILi8EEESH_EEENS5_IJSH_SD_EEEEEEEvNS4_8identityENS4_18SM100_TMA_2SM_LOADES1B_vS1C_EENS_8epilogue10collective18CollectiveEpilogueINS1F_23Sm100TmaWarpSpecializedILi4ELi2ELi16ELb1ELb0EEEJNS5_IJSH_SG_SH_EEENS5_IJNST_ISH_SD_EENST_INS5_IJNSA_ILi16EEESB_EEENS5_IJSD_SH_EEEEEEEESJ_SK_SJ_SK_NS1F_6fusion15FusionCallbacksIS1J_NS1R_17LinearCombinationISJ_fSJ_fLNS_15FloatRoundStyleE2EEES1K_S1Q_JEEENS4_5SM1004TMEM4LOAD26SM100_TMEM_LOAD_32dp32b16xENS4_13SM90_TMA_LOADENS12_INS13_ILi1ELi4ELi3EEES16_NST_INS5_IJS17_S1M_EEENS5_IJS1M_SD_EEEEEEENS4_39AutoVectorizingCopyWithAssumedAlignmentILi128EEENS4_14SM90_TMA_STOREES26_S28_S28_EEEvvEEEEvNT_6ParamsE:
[----:B------:R-:W1:Y:S01]  /*0000*/  LDC R1, c[0x0][0x37c] ;  /* 0x0000df00ff017b82 */ /* 0x000e620000000800 */
[----:B------:R-:W2:Y:S01]  /*0010*/  S2R R61, SR_TID.X ;  /* 0x00000000003d7919 */ /* 0x000ea20000002100 */
[----:B------:R-:W3:Y:S06]  /*0020*/  LDCU.64 UR8, c[0x0][0x890] ;  /* 0x00011200ff0877ac */ /* 0x000eec0008000a00 */
[----:B------:R-:W4:Y:S01]  /*0030*/  S2UR UR47, SR_CgaCtaId ;  /* 0x00000000002f79c3 */ /* 0x000f220000008800 */
[----:B------:R-:W-:Y:S02]  /*0040*/  PRMT R50, RZ, 0x7610, R50 ;  /* 0x00007610ff327816 */ /* 0x000fe40000000032 */
[----:B------:R-:W-:-:S02]  /*0050*/  ELECT P0, URZ, PT ;  /* 0x0000000000ff782f */ /* 0x000fc40003800000 */
[----:B---3--:R-:W-:-:S04]  /*0060*/  ISETP.NE.U32.AND P1, PT, RZ, UR8, PT ;  /* 0x00000008ff007c0c */ /* 0x008fc8000bf25070 */
[----:B------:R-:W-:Y:S01]  /*0070*/  ISETP.NE.AND.EX P2, PT, RZ, UR9, PT, P1 ;  /* 0x00000009ff007c0c */ /* 0x000fe2000bf45310 */
[----:B----4-:R-:W-:Y:S02]  /*0080*/  ULOP3.LUT UR48, UR47, 0x1, URZ, 0xc0, !UPT ;  /* 0x000000012f307892 */ /* 0x010fe4000f8ec0ff */
[----:B------:R-:W-:Y:S01]  /*0090*/  ULOP3.LUT UR49, UR47, 0x1, URZ, 0x3c, !UPT ;  /* 0x000000012f317892 */ /* 0x000fe2000f8e3cff */
[----:B--2---:R-:W-:-:S05]  /*00a0*/  SHF.R.U32.HI R51, RZ, 0x5, R61 ;  /* 0x00000005ff337819 */ /* 0x004fca000001163d */
[----:B------:R-:W2:Y:S02]  /*00b0*/  SHFL.IDX PT, R0, R51, RZ, 0x1f ;  /* 0x00001fff33007589 */ /* 0x000ea400000e0000 */
[----:B--2---:R-:W-:Y:S02]  /*00c0*/  R2UR UR23, R0 ;  /* 0x00000000001772ca */ /* 0x004fe400000e0000 */
[----:B-1----:R-:W-:Y:S05]  /*00d0*/  @P2 BRA `(.L_x_0) ;  /* 0x0000000000302947 */ /* 0x002fea0003800000 */
[----:B------:R-:W1:Y:S02]  /*00e0*/  LDCU.64 UR4, c[0x0][0x888] ;  /* 0x00011100ff0477ac */ /* 0x000e640008000a00 */
[----:B-1----:R-:W-:-:S04]  /*00f0*/  UISETP.NE.U32.AND UP0, UPT, UR4, URZ, UPT ;  /* 0x000000ff0400728c */ /* 0x002fc8000bf05070 */
[----:B------:R-:W-:-:S09]  /*0100*/  UISETP.NE.AND.EX UP0, UPT, UR5, URZ, UPT, UP0 ;  /* 0x000000ff0500728c */ /* 0x000fd2000bf05300 */
[----:B------:R-:W-:Y:S05]  /*0110*/  BRA.U !UP0, `(.L_x_1) ;  /* 0x0000000108147547 */ /* 0x000fea000b800000 */
[----:B------:R-:W1:Y:S01]  /*0120*/  LDC.64 R2, c[0x0][0x888] ;  /* 0x00022200ff027b82 */ /* 0x000e620000000a00 */
[----:B------:R-:W1:Y:S02]  /*0130*/  LDCU.64 UR4, c[0x0][0x358] ;  /* 0x00006b00ff0477ac */ /* 0x000e640008000a00 */
[----:B-1----:R1:W5:Y:S01]  /*0140*/  LDG.E R27, desc[UR4][R2.64] ;  /* 0x00000004021b7981 */ /* 0x002362000c1e1900 */
[----:B------:R-:W-:Y:S01]  /*0150*/  HFMA2 R50, -RZ, RZ, 0, 5.9604644775390625e-08 ;  /* 0x00000001ff327431 */ /* 0x000fe200000001ff */
[----:B------:R-:W-:Y:S05]  /*0160*/  BRA `(.L_x_0) ;  /* 0x00000000000c7947 */ /* 0x000fea0003800000 */
.L_x_1:
[----:B------:R-:W1:Y:S01]  /*0170*/  LDCU UR4, c[0x0][0x880] ;  /* 0x00011000ff0477ac */ /* 0x000e620008000800 */
[----:B------:R-:W-:Y:S01]  /*0180*/  HFMA2 R50, -RZ, RZ, 0, 5.9604644775390625e-08 ;  /* 0x00000001ff327431 */ /* 0x000fe200000001ff */
[----:B-1----:R-:W-:-:S07]  /*0190*/  MOV R27, UR4 ;  /* 0x00000004001b7c02 */ /* 0x002fce0008000f00 */
.L_x_0:
[----:B------:R-:W2:Y:S02]  /*01a0*/  LDCU.64 UR4, c[0x0][0x8b0] ;  /* 0x00011600ff0477ac */ /* 0x000ea40008000a00 */
[----:B--2---:R-:W-:-:S04]  /*01b0*/  UISETP.NE.U32.AND UP0, UPT, UR4, URZ, UPT ;  /* 0x000000ff0400728c */ /* 0x004fc8000bf05070 */
[----:B------:R-:W-:-:S09]  /*01c0*/  UISETP.NE.AND.EX UP0, UPT, UR5, URZ, UPT, UP0 ;  /* 0x000000ff0500728c */ /* 0x000fd2000bf05300 */
[----:B------:R-:W-:Y:S05]  /*01d0*/  BRA.U UP0, `(.L_x_2) ;  /* 0x0000000100287547 */ /* 0x000fea000b800000 */
[----:B------:R-:W2:Y:S02]  /*01e0*/  LDCU.64 UR4, c[0x0][0x8a8] ;  /* 0x00011500ff0477ac */ /* 0x000ea40008000a00 */
[----:B--2---:R-:W-:-:S04]  /*01f0*/  UISETP.NE.U32.AND UP0, UPT, UR4, URZ, UPT ;  /* 0x000000ff0400728c */ /* 0x004fc8000bf05070 */
[----:B------:R-:W-:-:S09]  /*0200*/  UISETP.NE.AND.EX UP0, UPT, UR5, URZ, UPT, UP0 ;  /* 0x000000ff0500728c */ /* 0x000fd2000bf05300 */
[----:B------:R-:W-:Y:S05]  /*0210*/  BRA.U !UP0, `(.L_x_3) ;  /* 0x0000000108107547 */ /* 0x000fea000b800000 */
[----:B------:R-:W2:Y:S01]  /*0220*/  LDC.64 R24, c[0x0][0x8a8] ;  /* 0x00022a00ff187b82 */ /* 0x000ea20000000a00 */
[----:B------:R-:W2:Y:S02]  /*0230*/  LDCU.64 UR4, c[0x0][0x358] ;  /* 0x00006b00ff0477ac */ /* 0x000ea40008000a00 */
[----:B--2---:R2:W5:Y:S01]  /*0240*/  LDG.E R24, desc[UR4][R24.64] ;  /* 0x0000000418187981 */ /* 0x004562000c1e1900 */
[----:B------:R-:W-:Y:S05]  /*0250*/  BRA `(.L_x_2) ;  /* 0x0000000000087947 */ /* 0x000fea0003800000 */
.L_x_3:
[----:B------:R-:W2:Y:S02]  /*0260*/  LDCU UR4, c[0x0][0x8a0] ;  /* 0x00011400ff0477ac */ /* 0x000ea40008000800 */
[----:B--2---:R-:W-:Y:S02]  /*0270*/  MOV R24, UR4 ;  /* 0x0000000400187c02 */ /* 0x004fe40008000f00 */
.L_x_2:
[----:B------:R-:W-:Y:S01]  /*0280*/  IMAD.U32 R0, RZ, RZ, UR23 ;  /* 0x00000017ff007e24 */ /* 0x000fe2000f8e00ff */
[----:B------:R-:W-:Y:S04]  /*0290*/  BSSY.RECONVERGENT B0, `(.L_x_4) ;  /* 0x000000c000007945 */ /* 0x000fe80003800200 */
[C---:B------:R-:W-:Y:S02]  /*02a0*/  ISETP.NE.OR P3, PT, R0.reuse, 0x1, !P0 ;  /* 0x000000010000780c */ /* 0x040fe40004765670 */
[----:B------:R-:W-:-:S11]  /*02b0*/  ISETP.NE.OR P2, PT, R0, 0x3, !P0 ;  /* 0x000000030000780c */ /* 0x000fd60004745670 */
[----:B------:R-:W-:Y:S05]  /*02c0*/  @P3 BRA `(.L_x_5) ;  /* 0x0000000000203947 */ /* 0x000fea0003800000 */
[----:B------:R-:W3:Y:S02]  /*02d0*/  LDCU.64 UR4, c[0x0][0x348] ;  /* 0x00006900ff0477ac */ /* 0x000ee40008000a00 */
[----:B---3--:R-:W-:Y:S02]  /*02e0*/  UIADD3 UR6, UP1, UPT, UR4, 0x80, URZ ;  /* 0x0000008004067890 */ /* 0x008fe4000ff3e0ff */
[----:B------:R-:W-:Y:S02]  /*02f0*/  UIADD3 UR4, UP0, UPT, UR4, 0x180, URZ ;  /* 0x0000018004047890 */ /* 0x000fe4000ff1e0ff */
[----:B------:R-:W-:Y:S02]  /*0300*/  UIADD3.X UR7, UPT, UPT, URZ, UR5, URZ, UP1, !UPT ;  /* 0x00000005ff077290 */ /* 0x000fe40008ffe4ff */
[----:B------:R-:W-:-:S07]  /*0310*/  UIADD3.X UR5, UPT, UPT, URZ, UR5, URZ, UP0, !UPT ;  /* 0x00000005ff057290 */ /* 0x000fce00087fe4ff */
[----:B------:R3:W-:Y:S02]  /*0320*/  UTMACCTL.PF [UR6] ;  /* 0x00000000060079b9 */ /* 0x0007e40008040000 */
[----:B------:R3:W-:Y:S02]  /*0330*/  UTMACCTL.PF [UR4] ;  /* 0x00000000040079b9 */ /* 0x0007e40008040000 */
[----:B---3--:R-:W-:Y:S01]  /*0340*/  NOP ;  /* 0x0000000000007918 */ /* 0x008fe20000000000 */
.L_x_5:
[----:B------:R-:W-:Y:S05]  /*0350*/  BSYNC.RECONVERGENT B0 ;  /* 0x0000000000007941 */ /* 0x000fea0003800200 */
.L_x_4:
[----:B------:R-:W-:Y:S04]  /*0360*/  BSSY.RECONVERGENT B0, `(.L_x_6) ;  /* 0x000000a000007945 */ /* 0x000fe80003800200 */
        /* <DEDUP_REMOVED lines=9> */
.L_x_7:
[----:B------:R-:W-:Y:S05]  /*0400*/  BSYNC.RECONVERGENT B0 ;  /* 0x0000000000007941 */ /* 0x000fea0003800200 */
.L_x_6:
[----:B------:R-:W3:Y:S01]  /*0410*/  LDCU.64 UR4, c[0x0][0x888] ;  /* 0x00011100ff0477ac */ /* 0x000ee20008000a00 */
[----:B------:R-:W-:Y:S01]  /*0420*/  ISETP.NE.AND.EX P1, PT, RZ, UR9, PT, P1 ;  /* 0x00000009ff007c0c */ /* 0x000fe2000bf25310 */
[----:B------:R-:W-:Y:S01]  /*0430*/  UPLOP3.LUT UP4, UPT, UPT, UPT, UPT, 0x80, 0x8 ;  /* 0x000000000008789c */ /* 0x000fe20003f8f070 */
[----:B---3--:R-:W-:-:S04]  /*0440*/  ISETP.NE.U32.AND P2, PT, RZ, UR4, PT ;  /* 0x00000004ff007c0c */ /* 0x008fc8000bf45070 */
[----:B------:R-:W-:-:S13]  /*0450*/  ISETP.NE.AND.EX P2, PT, RZ, UR5, PT, P2 ;  /* 0x00000005ff007c0c */ /* 0x000fda000bf45320 */
[----:B------:R-:W-:Y:S05]  /*0460*/  @P2 BRA P1, `(.L_x_8) ;  /* 0x0000000000282947 */ /* 0x000fea0000800000 */
[----:B------:R-:W-:Y:S01]  /*0470*/  UISETP.NE.U32.AND UP0, UPT, UR8, URZ, UPT ;  /* 0x000000ff0800728c */ /* 0x000fe2000bf05070 */
[----:B-----5:R-:W-:Y:S01]  /*0480*/  FSETP.NEU.AND P1, PT, R27, RZ, PT ;  /* 0x000000ff1b00720b */ /* 0x020fe20003f2d000 */
[----:B------:R-:W-:Y:S02]  /*0490*/  UISETP.NE.U32.AND UP2, UPT, UR4, URZ, UPT ;  /* 0x000000ff0400728c */ /* 0x000fe4000bf45070 */
[----:B------:R-:W-:Y:S02]  /*04a0*/  UISETP.NE.AND.EX UP1, UPT, UR9, URZ, UPT, UP0 ;  /* 0x000000ff0900728c */ /* 0x000fe4000bf25300 */
[----:B------:R-:W-:-:S04]  /*04b0*/  UISETP.NE.AND.EX UP0, UPT, UR5, URZ, UPT, UP2 ;  /* 0x000000ff0500728c */ /* 0x000fc8000bf05320 */
[----:B------:R-:W-:-:S04]  /*04c0*/  USEL UR4, URZ, 0xffffffff, UP0 ;  /* 0xffffffffff047887 */ /* 0x000fc80008000000 */
[----:B------:R-:W-:Y:S01]  /*04d0*/  VOTEU.ANY UP0, P1 ;  /* 0x0000000000ff7886 */ /* 0x000fe20000800100 */
[----:B------:R-:W-:-:S04]  /*04e0*/  @!UP1 USEL UR4, URZ, 0xffffffff, UP0 ;  /* 0xffffffffff049887 */ /* 0x000fc80008000000 */
[----:B------:R-:W-:-:S04]  /*04f0*/  ULOP3.LUT UR4, UR4, 0x1, URZ, 0xc0, !UPT ;  /* 0x0000000104047892 */ /* 0x000fc8000f8ec0ff */
[----:B------:R-:W-:-:S11]  /*0500*/  UISETP.NE.U32.AND UP4, UPT, UR4, 0x1, UPT ;  /* 0x000000010400788c */ /* 0x000fd6000bf85070 */
.L_x_8:
[----:B------:R-:W3:Y:S01]  /*0510*/  SHFL.IDX PT, R0, R51, RZ, 0x1f ;  /* 0x00001fff33007589 */ /* 0x000ee200000e0000 */
[----:B------:R-:W-:-:S04]  /*0520*/  UISETP.NE.AND UP0, UPT, UR23, 0x2, UPT ;  /* 0x000000021700788c */ /* 0x000fc8000bf05270 */
[----:B------:R-:W-:Y:S02]  /*0530*/  UISETP.EQ.AND UP1, UPT, UR48, URZ, !UP0 ;  /* 0x000000ff3000728c */ /* 0x000fe4000c722270 */
[----:B------:R-:W-:-:S04]  /*0540*/  USEL UR46, URZ, 0x1, UP0 ;  /* 0x00000001ff2e7887 */ /* 0x000fc80008000000 */
[----:B------:R-:W-:Y:S02]  /*0550*/  PLOP3.LUT P3, PT, P0, PT, UP1, 0x80, 0x8 ;  /* 0x000000000008781c */ /* 0x000fe4000076f018 */
[----:B---3--:R-:W-:-:S13]  /*0560*/  ISETP.NE.AND P1, PT, R0, RZ, PT ;  /* 0x000000ff0000720c */ /* 0x008fda0003f25270 */
[----:B------:R-:W-:Y:S05]  /*0570*/  @P1 BRA `(.L_x_9) ;  /* 0x0000000000541947 */ /* 0x000fea0003800000 */
[----:B------:R-:W-:Y:S01]  /*0580*/  UMOV UR4, 0x400 ;  /* 0x0000040000047882 */ /* 0x000fe20000000000 */
[----:B------:R-:W-:Y:S01]  /*0590*/  UMOV UR8, 0x1 ;  /* 0x0000000100087882 */ /* 0x000fe20000000000 */
[----:B------:R-:W-:Y:S01]  /*05a0*/  UMOV UR6, 0x4 ;  /* 0x0000000400067882 */ /* 0x000fe20000000000 */
[----:B------:R-:W-:Y:S02]  /*05b0*/  ULEA UR4, UR47, UR4, 0x18 ;  /* 0x000000042f047291 */ /* 0x000fe4000f8ec0ff */
[----:B------:R-:W-:-:S04]  /*05c0*/  UIADD3 UR8, UPT, UPT, -UR8, 0x100000, URZ ;  /* 0x0010000008087890 */ /* 0x000fc8000fffe1ff */
[----:B------:R-:W-:Y:S02]  /*05d0*/  USHF.L.U32 UR9, UR8, 0xb, URZ ;  /* 0x0000000b08097899 */ /* 0x000fe400080006ff */
[----:B------:R-:W-:Y:S02]  /*05e0*/  USHF.L.U32 UR8, UR8, 0x1, URZ ;  /* 0x0000000108087899 */ /* 0x000fe400080006ff */
[----:B------:R-:W-:-:S04]  /*05f0*/  UIADD3 UR6, UPT, UPT, -UR6, 0x100000, URZ ;  /* 0x0010000006067890 */ /* 0x000fc8000fffe1ff */
[----:B------:R-:W-:Y:S02]  /*0600*/  USHF.L.U32 UR7, UR6, 0xb, URZ ;  /* 0x0000000b06077899 */ /* 0x000fe400080006ff */
[----:B------:R-:W-:Y:S01]  /*0610*/  USHF.L.U32 UR6, UR6, 0x1, URZ ;  /* 0x0000000106067899 */ /* 0x000fe200080006ff */
[----:B------:R-:W-:Y:S01]  /*0620*/  ELECT P1, URZ, PT ;  /* 0x0000000000ff782f */ /* 0x000fe20003820000 */
[----:B------:R-:W3:Y:S02]  /*0630*/  FENCE.VIEW.ASYNC.S ;  /* 0x00000000000073c6 */ /* 0x000ee40000000000 */
[----:B---3--:R3:W4:Y:S08]  /*0640*/  SYNCS.EXCH.64 URZ, [UR4], UR8 ;  /* 0x0000000804ff75b2 */ /* 0x0087300008000100 */
[----:B------:R3:W1:Y:S01]  /*0650*/  SYNCS.EXCH.64 URZ, [UR4+0x20], UR6 ;  /* 0x0000200604ff75b2 */ /* 0x0006620008000100 */
[----:B------:R3:W1:Y:S01]  /*0660*/  SYNCS.EXCH.64 URZ, [UR4+0x8], UR8 ;  /* 0x0000080804ff75b2 */ /* 0x0006620008000100 */
[----:B------:R3:W1:Y:S01]  /*0670*/  SYNCS.EXCH.64 URZ, [UR4+0x28], UR6 ;  /* 0x0000280604ff75b2 */ /* 0x0006620008000100 */
[----:B------:R3:W1:Y:S01]  /*0680*/  SYNCS.EXCH.64 URZ, [UR4+0x10], UR8 ;  /* 0x0000100804ff75b2 */ /* 0x0006620008000100 */
[----:B------:R3:W1:Y:S01]  /*0690*/  SYNCS.EXCH.64 URZ, [UR4+0x30], UR6 ;  /* 0x0000300604ff75b2 */ /* 0x0006620008000100 */
[----:B------:R3:W1:Y:S01]  /*06a0*/  SYNCS.EXCH.64 URZ, [UR4+0x18], UR8 ;  /* 0x0000180804ff75b2 */ /* 0x0006620008000100 */
[----:B------:R3:W1:Y:S01]  /*06b0*/  SYNCS.EXCH.64 URZ, [UR4+0x38], UR6 ;  /* 0x0000380604ff75b2 */ /* 0x0006620008000100 */
[----:B------:R-:W-:Y:S01]  /*06c0*/  NOP ;  /* 0x0000000000007918 */ /* 0x000fe20000000000 */
.L_x_9:
[----:B------:R-:W2:Y:S01]  /*06d0*/  SHFL.IDX PT, R0, R51, RZ, 0x1f ;  /* 0x00001fff33007589 */ /* 0x000ea200000e0000 */
[----:B------:R-:W-:Y:S01]  /*06e0*/  NOP ;  /* 0x0000000000007918 */ /* 0x000fe20000000000 */
[----:B--2---:R-:W-:-:S13]  /*06f0*/  ISETP.NE.AND P1, PT, R0, 0x1, PT ;  /* 0x000000010000780c */ /* 0x004fda0003f25270 */
[----:B------:R-:W-:Y:S05]  /*0700*/  @P1 BRA `(.L_x_10) ;  /* 0x0000000000541947 */ /* 0x000fea0003800000 */
[----:B---3--:R-:W-:Y:S01]  /*0710*/  UMOV UR4, 0x400 ;  /* 0x0000040000047882 */ /* 0x008fe20000000000 */
        /* <DEDUP_REMOVED lines=10> */
[----:B------:R-:W2:Y:S02]  /*07c0*/  FENCE.VIEW.ASYNC.S ;  /* 0x00000000000073c6 */ /* 0x000ea40000000000 */
[----:B--2---:R2:W3:Y:S08]  /*07d0*/  SYNCS.EXCH.64 URZ, [UR4+0x40], UR8 ;  /* 0x0000400804ff75b2 */ /* 0x0044f00008000100 */
        /* <DEDUP_REMOVED lines=8> */
.L_x_10:
[----:B------:R-:W4:Y:S01]  /*0860*/  SHFL.IDX PT, R0, R51, RZ, 0x1f ;  /* 0x00001fff33007589 */ /* 0x000f2200000e0000 */
[----:B------:R-:W-:Y:S01]  /*0870*/  NOP ;  /* 0x0000000000007918 */ /* 0x000fe20000000000 */
[----:B----4-:R-:W-:-:S13]  /*0880*/  ISETP.NE.AND P1, PT, R0, 0x3, PT ;  /* 0x000000030000780c */ /* 0x010fda0003f25270 */
[----:B------:R-:W-:Y:S05]  /*0890*/  @P1 BRA `(.L_x_11) ;  /* 0x00000000002c1947 */ /* 0x000fea0003800000 */
[----:B--23--:R-:W-:Y:S01]  /*08a0*/  UMOV UR6, 0x400 ;  /* 0x0000040000067882 */ /* 0x00cfe20000000000 */
[----:B------:R-:W-:Y:S01]  /*08b0*/  UMOV UR4, 0x20 ;  /* 0x0000002000047882 */ /* 0x000fe20000000000 */
[----:B------:R-:W-:Y:S02]  /*08c0*/  ULEA UR6, UR47, UR6, 0x18 ;  /* 0x000000062f067291 */ /* 0x000fe4000f8ec0ff */
[----:B------:R-:W-:-:S04]  /*08d0*/  UIADD3 UR4, UPT, UPT, -UR4, 0x100000, URZ ;  /* 0x0010000004047890 */ /* 0x000fc8000fffe1ff */
[----:B------:R-:W-:Y:S02]  /*08e0*/  USHF.L.U32 UR5, UR4, 0xb, URZ ;  /* 0x0000000b04057899 */ /* 0x000fe400080006ff */
[----:B------:R-:W-:Y:S01]  /*08f0*/  USHF.L.U32 UR4, UR4, 0x1, URZ ;  /* 0x0000000104047899 */ /* 0x000fe200080006ff */
[----:B------:R-:W-:Y:S01]  /*0900*/  ELECT P1, URZ, PT ;  /* 0x0000000000ff782f */ /* 0x000fe20003820000 */
[----:B------:R-:W2:Y:S10]  /*0910*/  FENCE.VIEW.ASYNC.S ;  /* 0x00000000000073c6 */ /* 0x000eb40000000000 */
[----:B--2---:R4:W2:Y:S01]  /*0920*/  SYNCS.EXCH.64 URZ, [UR6+0x80], UR4 ;  /* 0x0000800406ff75b2 */ /* 0x0048a20008000100 */
[----:B------:R4:W3:Y:S02]  /*0930*/  SYNCS.EXCH.64 URZ, [UR6+0x88], UR4 ;  /* 0x0000880406ff75b2 */ /* 0x0008e40008000100 */
[----:B----4-:R-:W-:Y:S01]  /*0940*/  NOP ;  /* 0x0000000000007918 */ /* 0x010fe20000000000 */
.L_x_11:
[----:B------:R-:W4:Y:S01]  /*0950*/  SHFL.IDX PT, R0, R51, RZ, 0x1f ;  /* 0x00001fff33007589 */ /* 0x000f2200000e0000 */
[----:B------:R-:W-:Y:S01]  /*0960*/  NOP ;  /* 0x0000000000007918 */ /* 0x000fe20000000000 */
[----:B----4-:R-:W-:-:S13]  /*0970*/  ISETP.NE.AND P1, PT, R0, 0x4, PT ;  /* 0x000000040000780c */ /* 0x010fda0003f25270 */
[----:B------:R-:W-:Y:S05]  /*0980*/  @P1 BRA `(.L_x_12) ;  /* 0x0000000000481947 */ /* 0x000fea0003800000 */
[----:B--23--:R-:W-:Y:S01]  /*0990*/  UMOV UR4, 0x720 ;  /* 0x0000072000047882 */ /* 0x00cfe20000000000 */
[----:B------:R-:W-:Y:S01]  /*09a0*/  UMOV UR6, 0x400 ;  /* 0x0000040000067882 */ /* 0x000fe20000000000 */
[----:B------:R-:W-:Y:S01]  /*09b0*/  USEL UR4, UR4, 0x620, UP4 ;  /* 0x0000062004047887 */ /* 0x000fe2000a000000 */
        /* <DEDUP_REMOVED lines=10> */
[----:B--2---:R4:W2:Y:S08]  /*0a60*/  SYNCS.EXCH.64 URZ, [UR6+0x90], UR8 ;  /* 0x0000900806ff75b2 */ /* 0x0048b00008000100 */
[----:B------:R4:W3:Y:S01]  /*0a70*/  SYNCS.EXCH.64 URZ, [UR6+0xa0], UR4 ;  /* 0x0000a00406ff75b2 */ /* 0x0008e20008000100 */
[----:B------:R4:W1:Y:S01]  /*0a80*/  SYNCS.EXCH.64 URZ, [UR6+0x98], UR8 ;  /* 0x0000980806ff75b2 */ /* 0x0008620008000100 */
[----:B------:R4:W1:Y:S02]  /*0a90*/  SYNCS.EXCH.64 URZ, [UR6+0xa8], UR4 ;  /* 0x0000a80406ff75b2 */ /* 0x0008640008000100 */
[----:B----4-:R-:W-:Y:S01]  /*0aa0*/  NOP ;  /* 0x0000000000007918 */ /* 0x010fe20000000000 */
.L_x_12:
[----:B------:R-:W4:Y:S01]  /*0ab0*/  SHFL.IDX PT, R0, R51, RZ, 0x1f ;  /* 0x00001fff33007589 */ /* 0x000f2200000e0000 */
[----:B------:R-:W-:Y:S01]  /*0ac0*/  NOP ;  /* 0x0000000000007918 */ /* 0x000fe20000000000 */
[----:B----4-:R-:W-:-:S13]  /*0ad0*/  ISETP.NE.AND P1, PT, R0, 0x5, PT ;  /* 0x000000050000780c */ /* 0x010fda0003f25270 */
[----:B------:R-:W-:Y:S05]  /*0ae0*/  @P1 BRA `(.L_x_13) ;  /* 0x0000000000541947 */ /* 0x000fea0003800000 */
[----:B--23--:R-:W-:Y:S01]  /*0af0*/  UMOV UR4, 0x400 ;  /* 0x0000040000047882 */ /* 0x00cfe20000000000 */
        /* <DEDUP_REMOVED lines=14> */
[----:B------:R4:W1:Y:S01]  /*0be0*/  SYNCS.EXCH.64 URZ, [UR4+0xd8], UR8 ;  /* 0x0000d80804ff75b2 */ /* 0x0008620008000100 */
[----:B------:R4:W1:Y:S01]  /*0bf0*/  SYNCS.EXCH.64 URZ, [UR4+0xc0], UR6 ;  /* 0x0000c00604ff75b2 */ /* 0x0008620008000100 */
[----:B------:R4:W1:Y:S01]  /*0c00*/  SYNCS.EXCH.64 URZ, [UR4+0xe0], UR8 ;  /* 0x0000e00804ff75b2 */ /* 0x0008620008000100 */
[----:B------:R4:W1:Y:S01]  /*0c10*/  SYNCS.EXCH.64 URZ, [UR4+0xc8], UR6 ;  /* 0x0000c80604ff75b2 */ /* 0x0008620008000100 */
[----:B------:R4:W1:Y:S02]  /*0c20*/  SYNCS.EXCH.64 URZ, [UR4+0xe8], UR8 ;  /* 0x0000e80804ff75b2 */ /* 0x0008640008000100 */
[----:B----4-:R-:W-:Y:S01]  /*0c30*/  NOP ;  /* 0x0000000000007918 */ /* 0x010fe20000000000 */
.L_x_13:
[----:B------:R-:W4:Y:S01]  /*0c40*/  SHFL.IDX PT, R0, R51, RZ, 0x1f ;  /* 0x00001fff33007589 */ /* 0x000f2200000e0000 */
[----:B------:R-:W-:Y:S01]  /*0c50*/  ISETP.NE.OR P0, PT, RZ, UR23, !P0 ;  /* 0x00000017ff007c0c */ /* 0x000fe2000c705670 */
        /* <DEDUP_REMOVED lines=12> */
[----:B------:R4:W3:Y:S01]  /*0d20*/  SYNCS.EXCH.64 URZ, [UR4+0x100], UR6 ;  /* 0x0001000604ff75b2 */ /* 0x0008e20008000100 */
[----:B------:R4:W1:Y:S01]  /*0d30*/  SYNCS.EXCH.64 URZ, [UR4+0xf8], UR6 ;  /* 0x0000f80604ff75b2 */ /* 0x0008620008000100 */
[----:B------:R4:W1:Y:S02]  /*0d40*/  SYNCS.EXCH.64 URZ, [UR4+0x108], UR6 ;  /* 0x0001080604ff75b2 */ /* 0x0008640008000100 */
[----:B----4-:R-:W-:Y:S01]  /*0d50*/  NOP ;  /* 0x0000000000007918 */ /* 0x010fe20000000000 */
.L_x_14:
[----:B------:R-:W-:Y:S01]  /*0d60*/  VOTEU.ALL UP0, P0 ;  /* 0x0000000000ff7886 */ /* 0x000fe20000000000 */
[----:B--23--:R-:W-:Y:S01]  /*0d70*/  UMOV UR4, 0x20 ;  /* 0x0000002000047882 */ /* 0x00cfe20000000000 */
[----:B------:R-:W2:Y:S01]  /*0d80*/  LDCU UR7, c[0x0][0x36c] ;  /* 0x00006d80ff0777ac */ /* 0x000ea20008000800 */
[----:B------:R-:W-:Y:S01]  /*0d90*/  NOP ;  /* 0x0000000000007918 */ /* 0x000fe20000000000 */
[----:B------:R-:W-:Y:S01]  /*0da0*/  LOP3.LUT R0, R61, 0x1f, RZ, 0xc0, !PT ;  /* 0x0000001f3d007812 */ /* 0x000fe200078ec0ff */
[----:B------:R-:W-:Y:S01]  /*0db0*/  @!UP0 UMOV UR6, 0x400 ;  /* 0x0000040000068882 */ /* 0x000fe20000000000 */
[----:B------:R-:W-:-:S04]  /*0dc0*/  @!UP0 UIADD3 UR4, UPT, UPT, -UR4, 0x100000, URZ ;  /* 0x0010000004048890 */ /* 0x000fc8000fffe1ff */
[----:B------:R-:W-:Y:S02]  /*0dd0*/  @!UP0 USHF.L.U32 UR5, UR4, 0xb, URZ ;  /* 0x0000000b04058899 */ /* 0x000fe400080006ff */
[----:B------:R-:W-:Y:S02]  /*0de0*/  @!UP0 USHF.L.U32 UR4, UR4, 0x1, URZ ;  /* 0x0000000104048899 */ /* 0x000fe400080006ff */
[----:B------:R-:W-:Y:S01]  /*0df0*/  @!UP0 ULEA UR6, UR47, UR6, 0x18 ;  /* 0x000000062f068291 */ /* 0x000fe2000f8ec0ff */
[----:B------:R-:W-:Y:S01]  /*0e00*/  VOTEU.ALL UP0, P0 ;  /* 0x0000000000ff7886 */ /* 0x000fe20000000000 */
[----:B------:R-:W-:Y:S02]  /*0e10*/  UISETP.NE.AND UP5, UPT, UR23, URZ, UPT ;  /* 0x000000ff1700728c */ /* 0x000fe4000bfa5270 */
[----:B--2---:R-:W-:Y:S01]  /*0e20*/  UISETP.EQ.U32.AND UP6, UPT, UR7, 0x1, UPT ;  /* 0x000000010700788c */ /* 0x004fe2000bfc2070 */
[----:B------:R-:W2:Y:S07]  /*0e30*/  FENCE.VIEW.ASYNC.S ;  /* 0x00000000000073c6 */ /* 0x000eae0000000000 */
[----:B--2---:R2:W3:Y:S01]  /*0e40*/  @!UP0 SYNCS.EXCH.64 URZ, [UR6+0x110], UR4 ;  /* 0x0001100406ff85b2 */ /* 0x0044e20008000100 */
[----:B------:R-:W-:Y:S05]  /*0e50*/  BRA.U !UP6, `(.L_x_15) ;  /* 0x000000010e087547 */ /* 0x000fea000b800000 */
[----:B-1-3--:R-:W-:Y:S01]  /*0e60*/  UCGABAR_ARV ;  /* 0x00000000000079c7 */ /* 0x00afe20008000000 */
[----:B------:R-:W-:Y:S05]  /*0e70*/  BRA `(.L_x_16) ;  /* 0x0000000000047947 */ /* 0x000fea0003800000 */
.L_x_15:
[----:B-1-3--:R-:W-:Y:S01]  /*0e80*/  NOP ;  /* 0x0000000000007918 */ /* 0x00afe20000000000 */
.L_x_16:
[----:B------:R-:W1:Y:S01]  /*0e90*/  S2UR UR24, SR_CTAID.X ;  /* 0x00000000001879c3 */ /* 0x000e620000002500 */
[----:B------:R-:W-:-:S05]  /*0ea0*/  CS2R.32 R52, SR_CgaSize ;  /* 0x0000000000347805 */ /* 0x000fca0000008a00 */
[----:B------:R-:W-:-:S05]  /*0eb0*/  IMAD R52, R52, -0xa0, RZ ;  /* 0xffffff6034347824 */ /* 0x000fca00078e02ff */
[----:B--2---:R-:W-:-:S14]  /*0ec0*/  R2UR UR5, R52 ;  /* 0x00000000340572ca */ /* 0x004fdc00000e0000 */
[----:B------:R-:W2:Y:S01]  /*0ed0*/  LDCU UR5, c[0x0][UR5+0x2b0] ;  /* 0x00005600050577ac */ /* 0x000ea20008000800 */
[----:B------:R-:W-:-:S05]  /*0ee0*/  CS2R.32 R52, SR_CgaSize ;  /* 0x0000000000347805 */ /* 0x000fca0000008a00 */
[----:B------:R-:W-:-:S05]  /*0ef0*/  IMAD R52, R52, -0xa0, RZ ;  /* 0xffffff6034347824 */ /* 0x000fca00078e02ff */
[----:B------:R-:W-:-:S14]  /*0f00*/  R2UR UR4, R52 ;  /* 0x00000000340472ca */ /* 0x000fdc00000e0000 */
[----:B------:R-:W3:Y:S01]  /*0f10*/  LDCU UR4, c[0x0][UR4+0x2b4] ;  /* 0x00005680040477ac */ /* 0x000ee20008000800 */
[----:B------:R-:W4:Y:S01]  /*0f20*/  S2UR UR20, SR_CTAID.Y ;  /* 0x00000000001479c3 */ /* 0x000f220000002600 */
[----:B------:R-:W-:-:S05]  /*0f30*/  CS2R.32 R52, SR_CgaSize ;  /* 0x0000000000347805 */ /* 0x000fca0000008a00 */
[----:B------:R-:W-:-:S05]  /*0f40*/  IMAD R52, R52, -0xa0, RZ ;  /* 0xffffff6034347824 */ /* 0x000fca00078e02ff */
[----:B------:R-:W-:-:S14]  /*0f50*/  R2UR UR7, R52 ;  /* 0x00000000340772ca */ /* 0x000fdc00000e0000 */
[----:B------:R-:W3:Y:S01]  /*0f60*/  LDCU UR7, c[0x0][UR7+0x2a0] ;  /* 0x00005400070777ac */ /* 0x000ee20008000800 */
[----:B------:R-:W-:-:S05]  /*0f70*/  CS2R.32 R52, SR_CgaSize ;  /* 0x0000000000347805 */ /* 0x000fca0000008a00 */
[----:B------:R-:W-:-:S05]  /*0f80*/  IMAD R52, R52, -0xa0, RZ ;  /* 0xffffff6034347824 */ /* 0x000fca00078e02ff */
[----:B------:R-:W-:-:S14]  /*0f90*/  R2UR UR63, R52 ;  /* 0x00000000343f72ca */ /* 0x000fdc00000e0000 */
[----:B------:R-:W3:Y:S01]  /*0fa0*/  LDCU UR63, c[0x0][UR63+0x2a4] ;  /* 0x000054803f3f77ac */ /* 0x000ee20008000800 */
[----:B------:R-:W-:Y:S01]  /*0fb0*/  UISETP.GT.U32.AND UP0, UPT, UR48, 0xffff, UPT ;  /* 0x0000ffff3000788c */ /* 0x000fe2000bf04070 */
[----:B------:R-:W3:Y:S01]  /*0fc0*/  LDCU UR25, c[0x0][0xb24] ;  /* 0x00016480ff1977ac */ /* 0x000ee20008000800 */
[----:B------:R-:W3:Y:S01]  /*0fd0*/  LDCU UR45, c[0x0][0xb24] ;  /* 0x00016480ff2d77ac */ /* 0x000ee20008000800 */
[----:B-1----:R-:W-:Y:S01]  /*0fe0*/  I2FP.F32.U32 R3, UR24 ;  /* 0x0000001800037c45 */ /* 0x002fe20008201000 */
[----:B------:R-:W1:Y:S04]  /*0ff0*/  LDCU UR29, c[0x0][0xb30] ;  /* 0x00016600ff1d77ac */ /* 0x000e680008000800 */
[----:B--2---:R-:W-:Y:S01]  /*1000*/  FMUL R3, R3, UR5 ;  /* 0x0000000503037c20 */ /* 0x004fe20008400000 */
[----:B------:R-:W-:Y:S01]  /*1010*/  USHF.L.U32 UR22, UR47, 0x9, URZ ;  /* 0x000000092f167899 */ /* 0x000fe200080006ff */
[----:B----4-:R-:W-:Y:S01]  /*1020*/  I2FP.F32.U32 R2, UR20 ;  /* 0x0000001400027c45 */ /* 0x010fe20008201000 */
[----:B------:R-:W-:Y:S01]  /*1030*/  UMOV UR11, 0x55 ;  /* 0x00000055000b7882 */ /* 0x000fe20000000000 */
[----:B------:R-:W-:-:S02]  /*1040*/  USHF.L.U32 UR44, UR24, 0x6, URZ ;  /* 0x00000006182c7899 */ /* 0x000fc400080006ff */
[----:B------:R-:W2:Y:S01]  /*1050*/  F2I.U32.TRUNC.NTZ R3, R3 ;  /* 0x0000000300037305 */ /* 0x000ea2000020f000 */
[----:B------:R-:W-:Y:S01]  /*1060*/  USEL UR21, UR48, 0xffff, !UP0 ;  /* 0x0000ffff30157887 */ /* 0x000fe2000c000000 */
[----:B---3--:R-:W-:-:S06]  /*1070*/  FMUL R2, R2, UR4 ;  /* 0x0000000402027c20 */ /* 0x008fcc0008400000 */
[----:B------:R-:W3:Y:S01]  /*1080*/  F2I.U32.TRUNC.NTZ R2, R2 ;  /* 0x0000000200027305 */ /* 0x000ee2000020f000 */
[----:B--2---:R-:W-:Y:S02]  /*1090*/  R2UR UR4, R3 ;  /* 0x00000000030472ca */ /* 0x004fe400000e0000 */
[----:B------:R-:W-:Y:S02]  /*10a0*/  PRMT R3, RZ, 0x7610, R3 ;  /* 0x00007610ff037816 */ /* 0x000fe40000000003 */
[----:B---3--:R-:W-:Y:S02]  /*10b0*/  R2UR UR6, R2 ;  /* 0x00000000020672ca */ /* 0x008fe400000e0000 */
[----:B------:R-:W-:-:S07]  /*10c0*/  PRMT R2, RZ, 0x7610, R2 ;  /* 0x00007610ff027816 */ /* 0x000fce0000000002 */
[----:B------:R-:W-:-:S04]  /*10d0*/  UIADD3 UR5, UPT, UPT, -UR4, URZ, URZ ;  /* 0x000000ff04057290 */ /* 0x000fc8000fffe1ff */
[----:B------:R-:W-:Y:S02]  /*10e0*/  UIMAD UR5, UR7, UR5, UR24 ;  /* 0x00000005070572a4 */ /* 0x000fe4000f8e0218 */
[----:B------:R-:W-:-:S04]  /*10f0*/  UIADD3 UR4, UPT, UPT, -UR6, URZ, URZ ;  /* 0x000000ff06047290 */ /* 0x000fc8000fffe1ff */
[----:B------:R-:W-:Y:S01]  /*1100*/  IMAD.U32 R52, RZ, RZ, UR5 ;  /* 0x00000005ff347e24 */ /* 0x000fe2000f8e00ff */
[----:B------:R-:W-:Y:S01]  /*1110*/  UIMAD UR63, UR63, UR4, UR20 ;  /* 0x000000043f3f72a4 */ /* 0x000fe2000f8e0214 */
[----:B-1----:R-:W-:Y:S11]  /*1120*/  BRA.U UP5, `(.L_x_17) ;  /* 0x0000000105607547 */ /* 0x002ff6000b800000 */
[----:B------:R-:W-:-:S13]  /*1130*/  R2UR UR4, R52 ;  /* 0x00000000340472ca */ /* 0x000fda00000e0000 */
[----:B------:R-:W-:Y:S02]  /*1140*/  UISETP.GT.U32.AND UP0, UPT, UR4, 0x1, UPT ;  /* 0x000000010400788c */ /* 0x000fe4000bf04070 */
[----:B------:R-:W-:Y:S02]  /*1150*/  ULOP3.LUT UR10, UR4, 0xfffffffe, URZ, 0xc0, !UPT ;  /* 0xfffffffe040a7892 */ /* 0x000fe4000f8ec0ff */
[----:B------:R-:W-:Y:S02]  /*1160*/  UISETP.NE.AND UP3, UPT, UR63, URZ, UP0 ;  /* 0x000000ff3f00728c */ /* 0x000fe40008765270 */
[----:B------:R-:W-:Y:S02]  /*1170*/  UISETP.NE.AND UP2, UPT, UR63, 0x1, UP0 ;  /* 0x000000013f00788c */ /* 0x000fe40008745270 */
[----:B------:R-:W-:Y:S02]  /*1180*/  UISETP.NE.AND UP1, UPT, UR63, 0x2, UP0 ;  /* 0x000000023f00788c */ /* 0x000fe40008725270 */
[----:B------:R-:W-:-:S02]  /*1190*/  UISETP.NE.AND UP0, UPT, UR63, 0x3, UP0 ;  /* 0x000000033f00788c */ /* 0x000fc40008705270 */
[----:B------:R-:W-:Y:S02]  /*11a0*/  USEL UR6, URZ, 0x1, UP3 ;  /* 0x00000001ff067887 */ /* 0x000fe40009800000 */
[----:B------:R-:W-:Y:S02]  /*11b0*/  USEL UR5, URZ, 0x4, UP2 ;  /* 0x00000004ff057887 */ /* 0x000fe40009000000 */
[----:B------:R-:W-:Y:S02]  /*11c0*/  USEL UR4, URZ, 0x10, UP1 ;  /* 0x00000010ff047887 */ /* 0x000fe40008800000 */
[----:B------:R-:W-:Y:S02]  /*11d0*/  USEL UR9, URZ, 0x40, UP0 ;  /* 0x00000040ff097887 */ /* 0x000fe40008000000 */
[----:B------:R-:W-:Y:S02]  /*11e0*/  USEL UR8, URZ, 0x2, UP3 ;  /* 0x00000002ff087887 */ /* 0x000fe40009800000 */
[----:B------:R-:W-:-:S02]  /*11f0*/  UIADD3 UR4, UPT, UPT, UR4, UR5, UR6 ;  /* 0x0000000504047290 */ /* 0x000fc4000fffe006 */
[----:B------:R-:W-:Y:S02]  /*1200*/  USEL UR6, URZ, 0x20, UP1 ;  /* 0x00000020ff067887 */ /* 0x000fe40008800000 */
[----:B------:R-:W-:Y:S02]  /*1210*/  USEL UR7, URZ, 0x8, UP2 ;  /* 0x00000008ff077887 */ /* 0x000fe40009000000 */
[----:B------:R-:W-:Y:S02]  /*1220*/  UIADD3 UR5, UPT, UPT, UR8, UR9, UR4 ;  /* 0x0000000908057290 */ /* 0x000fe4000fffe004 */
[----:B------:R-:W-:Y:S02]  /*1230*/  ULEA UR4, UR63, UR10, 0x1 ;  /* 0x0000000a3f047291 */ /* 0x000fe4000f8e08ff */
[----:B------:R-:W-:Y:S02]  /*1240*/  USEL UR8, URZ, 0x80, UP0 ;  /* 0x00000080ff087887 */ /* 0x000fe40008000000 */
[----:B------:R-:W-:-:S03]  /*1250*/  UIADD3 UR5, UPT, UPT, UR6, UR7, UR5 ;  /* 0x0000000706057290 */ /* 0x000fc6000fffe005 */
[----:B------:R-:W-:Y:S01]  /*1260*/  UMOV UR6, 0x3 ;  /* 0x0000000300067882 */ /* 0x000fe20000000000 */
[----:B------:R-:W-:Y:S02]  /*1270*/  UIADD3 UR5, UPT, UPT, UR5, UR8, URZ ;  /* 0x0000000805057290 */ /* 0x000fe4000fffe0ff */
[----:B------:R-:W-:-:S04]  /*1280*/  USHF.L.U32 UR4, UR6, UR4, URZ ;  /* 0x0000000406047299 */ /* 0x000fc800080006ff */
[----:B------:R-:W-:Y:S02]  /*1290*/  MOV R3, UR5 ;  /* 0x0000000500037c02 */ /* 0x000fe40008000f00 */
[----:B------:R-:W-:-:S07]  /*12a0*/  IMAD.U32 R2, RZ, RZ, UR4 ;  /* 0x00000004ff027e24 */ /* 0x000fce000f8e00ff */
.L_x_17:
[----:B------:R-:W1:Y:S01]  /*12b0*/  S2UR UR36, SR_CTAID.Z ;  /* 0x00000000002479c3 */ /* 0x000e620000002700 */
[----:B------:R-:W-:Y:S02]  /*12c0*/  UISETP.GE.AND UP0, UPT, UR25, 0x1, UPT ;  /* 0x000000011900788c */ /* 0x000fe4000bf06270 */
[----:B------:R-:W-:Y:S02]  /*12d0*/  ULOP3.LUT UR21, UR21, 0xffff, URZ, 0xc0, !UPT ;  /* 0x0000ffff15157892 */ /* 0x000fe4000f8ec0ff */
[----:B------:R-:W-:Y:S02]  /*12e0*/  UISETP.NE.AND UP3, UPT, UR23, 0x2, UPT ;  /* 0x000000021700788c */ /* 0x000fe4000bf65270 */
[----:B------:R-:W-:Y:S02]  /*12f0*/  ULOP3.LUT UR22, UR22, 0xc00, URZ, 0xc0, !UPT ;  /* 0x00000c0016167892 */ /* 0x000fe4000f8ec0ff */
[----:B------:R-:W-:Y:S02]  /*1300*/  ULOP3.LUT UR44, UR44, 0x40, URZ, 0xc0, !UPT ;  /* 0x000000402c2c7892 */ /* 0x000fe4000f8ec0ff */
[----:B------:R-:W-:Y:S01]  /*1310*/  USHF.L.U32 UR21, UR11, UR21, URZ ;  /* 0x000000150b157299 */ /* 0x000fe200080006ff */
[----:B------:R-:W-:Y:S11]  /*1320*/  BRA.U !UP0, `(.L_x_18) ;  /* 0x0000000108d47547 */ /* 0x000ff6000b800000 */
[----:B------:R-:W2:Y:S01]  /*1330*/  LDCU.128 UR12, c[0x0][0xb10] ;  /* 0x00016200ff0c77ac */ /* 0x000ea20008000c00 */
[----:B------:R-:W3:Y:S01]  /*1340*/  LDCU UR6, c[0x0][0x370] ;  /* 0x00006e00ff0677ac */ /* 0x000ee20008000800 */
[----:B------:R-:W4:Y:S01]  /*1350*/  LDCU UR5, c[0x0][0x374] ;  /* 0x00006e80ff0577ac */ /* 0x000f220008000800 */
[----:B------:R-:W1:Y:S01]  /*1360*/  LDCU UR28, c[0x0][0xb0c] ;  /* 0x00016180ff1c77ac */ /* 0x000e620008000800 */
[----:B------:R-:W1:Y:S01]  /*1370*/  LDCU UR7, c[0x0][0xb20] ;  /* 0x00016400ff0777ac */ /* 0x000e620008000800 */
[----:B------:R-:W1:Y:S01]  /*1380*/  LDCU.64 UR8, c[0x0][0xb28] ;  /* 0x00016500ff0877ac */ /* 0x000e620008000a00 */
[----:B--2---:R-:W-:Y:S02]  /*1390*/  UISETP.NE.AND UP0, UPT, UR14, 0x1, UPT ;  /* 0x000000010e00788c */ /* 0x004fe4000bf05270 */
[----:B----4-:R-:W-:Y:S02]  /*13a0*/  UIMAD.WIDE.U32 UR10, UR5, UR15, URZ ;  /* 0x0000000f050a72a5 */ /* 0x010fe4000f8e00ff */
[----:B---3--:R-:W-:-:S02]  /*13b0*/  UIMAD.WIDE.U32 UR18, UR6, UR12, URZ ;  /* 0x0000000c061272a5 */ /* 0x008fc4000f8e00ff */
[----:B-1----:R-:W-:Y:S02]  /*13c0*/  UISETP.NE.AND UP1, UPT, UR28, 0x1, UPT ;  /* 0x000000011c00788c */ /* 0x002fe4000bf25270 */
[----:B------:R-:W-:Y:S01]  /*13d0*/  UISETP.NE.AND UP2, UPT, UR25, 0x1, UPT ;  /* 0x000000011900788c */ /* 0x000fe2000bf45270 */
[----:B------:R-:W-:Y:S02]  /*13e0*/  UMOV UR10, UR11 ;  /* 0x0000000b000a7c82 */ /* 0x000fe40008000000 */
[----:B------:R-:W-:Y:S01]  /*13f0*/  UMOV UR18, UR19 ;  /* 0x0000001300127c82 */ /* 0x000fe20008000000 */
[----:B------:R-:W-:Y:S02]  /*1400*/  @UP0 USHF.R.U32.HI UR5, URZ, UR7, UR10 ;  /* 0x00000007ff050299 */ /* 0x000fe4000801160a */
[----:B------:R-:W-:Y:S02]  /*1410*/  UIMAD.WIDE.U32 UR26, UR20, UR15, URZ ;  /* 0x0000000f141a72a5 */ /* 0x000fe4000f8e00ff */
[----:B------:R-:W-:-:S02]  /*1420*/  UIMAD.WIDE.U32 UR10, UR5, UR8, URZ ;  /* 0x00000008050a72a5 */ /* 0x000fc4000f8e00ff */
[----:B------:R-:W-:Y:S02]  /*1430*/  @UP1 USHF.R.U32.HI UR6, URZ, UR13, UR18 ;  /* 0x0000000dff061299 */ /* 0x000fe40008011612 */
[----:B------:R-:W-:Y:S02]  /*1440*/  UIMAD.WIDE.U32 UR16, UR24, UR12, URZ ;  /* 0x0000000c181072a5 */ /* 0x000fe4000f8e00ff */
[----:B------:R-:W-:Y:S01]  /*1450*/  UIMAD.WIDE.U32 UR18, UR6, UR8, URZ ;  /* 0x00000008061272a5 */ /* 0x000fe2000f8e00ff */
[----:B------:R-:W-:Y:S01]  /*1460*/  UMOV UR4, UR27 ;  /* 0x0000001b00047c82 */ /* 0x000fe20008000000 */
[----:B------:R-:W-:Y:S01]  /*1470*/  UMOV UR10, UR11 ;  /* 0x0000000b000a7c82 */ /* 0x000fe20008000000 */
[----:B------:R-:W-:Y:S02]  /*1480*/  USHF.R.U32.HI UR4, URZ, UR7, UR4 ;  /* 0x00000007ff047299 */ /* 0x000fe40008011604 */
[----:B------:R-:W-:Y:S02]  /*1490*/  @UP2 USHF.R.U32.HI UR5, URZ, UR9, UR10 ;  /* 0x00000009ff052299 */ /* 0x000fe4000801160a */
[----:B------:R-:W-:Y:S01]  /*14a0*/  UMOV UR7, UR19 ;  /* 0x0000001300077c82 */ /* 0x000fe20008000000 */
[----:B------:R-:W-:Y:S01]  /*14b0*/  UMOV UR16, UR17 ;  /* 0x0000001100107c82 */ /* 0x000fe20008000000 */
[----:B------:R-:W-:-:S02]  /*14c0*/  @UP2 USHF.R.U32.HI UR6, URZ, UR9, UR7 ;  /* 0x00000009ff062299 */ /* 0x000fc40008011607 */
[----:B------:R-:W-:Y:S02]  /*14d0*/  USHF.R.U32.HI UR13, URZ, UR13, UR16 ;  /* 0x0000000dff0d7299 */ /* 0x000fe40008011610 */
[----:B------:R-:W-:Y:S02]  /*14e0*/  USEL UR4, UR20, UR4, !UP0 ;  /* 0x0000000414047287 */ /* 0x000fe4000c000000 */
[----:B------:R-:W-:Y:S02]  /*14f0*/  UIMAD UR7, UR5, UR25, URZ ;  /* 0x00000019050772a4 */ /* 0x000fe4000f8e02ff */
[----:B------:R-:W-:Y:S02]  /*1500*/  USEL UR5, UR24, UR13, !UP1 ;  /* 0x0000000d18057287 */ /* 0x000fe4000c800000 */
[----:B------:R-:W-:Y:S02]  /*1510*/  UIMAD UR12, UR6, UR25, URZ ;  /* 0x00000019060c72a4 */ /* 0x000fe4000f8e02ff */
[----:B------:R-:W-:-:S02]  /*1520*/  UISETP.GE.AND UP0, UPT, UR4, UR7, UPT ;  /* 0x000000070400728c */ /* 0x000fc4000bf06270 */
[----:B------:R-:W-:Y:S02]  /*1530*/  UIMAD.WIDE.U32 UR10, UR4, UR8, URZ ;  /* 0x00000008040a72a5 */ /* 0x000fe4000f8e00ff */
[----:B------:R-:W-:Y:S02]  /*1540*/  UISETP.GE.OR UP0, UPT, UR5, UR12, UP0 ;  /* 0x0000000c0500728c */ /* 0x000fe40008706670 */
[----:B------:R-:W-:Y:S02]  /*1550*/  UIMAD.WIDE.U32 UR12, UR5, UR8, URZ ;  /* 0x00000008050c72a5 */ /* 0x000fe4000f8e00ff */
[----:B------:R-:W-:Y:S01]  /*1560*/  UIADD3 UR10, UPT, UPT, -UR4, URZ, URZ ;  /* 0x000000ff040a7290 */ /* 0x000fe2000fffe1ff */
[----:B------:R-:W-:Y:S01]  /*1570*/  UMOV UR8, UR11 ;  /* 0x0000000b00087c82 */ /* 0x000fe20008000000 */
[----:B------:R-:W-:Y:S02]  /*1580*/  UIADD3 UR11, UPT, UPT, -UR5, URZ, URZ ;  /* 0x000000ff050b7290 */ /* 0x000fe4000fffe1ff */
[----:B------:R-:W-:-:S03]  /*1590*/  USHF.R.U32.HI UR8, URZ, UR9, UR8 ;  /* 0x00000009ff087299 */ /* 0x000fc60008011608 */
[----:B------:R-:W-:Y:S01]  /*15a0*/  @!UP0 UMOV UR7, UR13 ;  /* 0x0000000d00078c82 */ /* 0x000fe20008000000 */
[----:B------:R-:W-:Y:S02]  /*15b0*/  UIMAD UR20, UR14, UR10, UR20 ;  /* 0x0000000a0e1472a4 */ /* 0x000fe4000f8e0214 */
[----:B------:R-:W-:Y:S02]  /*15c0*/  USEL UR8, UR4, UR8, !UP2 ;  /* 0x0000000804087287 */ /* 0x000fe4000d000000 */
[----:B------:R-:W-:Y:S02]  /*15d0*/  @!UP0 USHF.R.U32.HI UR7, URZ, UR9, UR7 ;  /* 0x00000009ff078299 */ /* 0x000fe40008011607 */
[----:B------:R-:W-:Y:S02]  /*15e0*/  UIADD3 UR9, UPT, UPT, -UR8, URZ, URZ ;  /* 0x000000ff08097290 */ /* 0x000fe4000fffe1ff */
[----:B------:R-:W-:Y:S02]  /*15f0*/  @!UP0 USEL UR7, UR5, UR7, !UP2 ;  /* 0x0000000705078287 */ /* 0x000fe4000d000000 */
[----:B------:R-:W-:-:S02]  /*1600*/  UIMAD UR9, UR25, UR9, UR4 ;  /* 0x00000009190972a4 */ /* 0x000fc4000f8e0204 */
[----:B------:R-:W-:Y:S02]  /*1610*/  @!UP0 UIADD3 UR8, UPT, UPT, UR8, -UR7, URZ ;  /* 0x8000000708088290 */ /* 0x000fe4000fffe0ff */
[----:B------:R-:W-:Y:S02]  /*1620*/  @!UP0 UIMAD UR6, UR9, UR6, UR7 ;  /* 0x00000006090682a4 */ /* 0x000fe4000f8e0207 */
[----:B------:R-:W-:Y:S02]  /*1630*/  @!UP0 UIMAD UR4, UR8, UR25, UR5 ;  /* 0x00000019080482a4 */ /* 0x000fe4000f8e0205 */
[----:B------:R-:W-:Y:S02]  /*1640*/  UIMAD UR24, UR28, UR11, UR24 ;  /* 0x0000000b1c1872a4 */ /* 0x000fe4000f8e0218 */
[----:B------:R-:W-:Y:S01]  /*1650*/  UIMAD UR20, UR4, UR14, UR20 ;  /* 0x0000000e041472a4 */ /* 0x000fe2000f8e0214 */
[----:B------:R-:W-:Y:S02]  /*1660*/  @!UP0 UMOV UR5, UR6 ;  /* 0x0000000600058c82 */ /* 0x000fe40008000000 */
[----:B------:R-:W-:-:S12]  /*1670*/  UIMAD UR24, UR5, UR28, UR24 ;  /* 0x0000001c051872a4 */ /* 0x000fd8000f8e0218 */
.L_x_18:
[----:B------:R-:W-:-:S09]  /*1680*/  UISETP.NE.AND UP0, UPT, UR29, 0x1, UPT ;  /* 0x000000011d00788c */ /* 0x000fd2000bf05270 */
[----:B------:R-:W-:Y:S05]  /*1690*/  BRA.U UP0, `(.L_x_19) ;  /* 0x0000000100447547 */ /* 0x000fea000b800000 */
[----:B------:R-:W2:Y:S01]  /*16a0*/  LDCU.128 UR8, c[0x0][0xb10] ;  /* 0x00016200ff0877ac */ /* 0x000ea20008000c00 */
[----:B------:R-:W3:Y:S01]  /*16b0*/  LDCU UR12, c[0x0][0xb0c] ;  /* 0x00016180ff0c77ac */ /* 0x000ee20008000800 */
[----:B------:R-:W4:Y:S01]  /*16c0*/  LDCU UR13, c[0x0][0xb20] ;  /* 0x00016400ff0d77ac */ /* 0x000f220008000800 */
[----:B--2---:R-:W-:Y:S02]  /*16d0*/  UIMAD.WIDE.U32 UR6, UR24, UR8, URZ ;  /* 0x00000008180672a5 */ /* 0x004fe4000f8e00ff */
[----:B------:R-:W-:Y:S02]  /*16e0*/  UIMAD.WIDE.U32 UR4, UR20, UR11, URZ ;  /* 0x0000000b140472a5 */ /* 0x000fe4000f8e00ff */
[----:B---3--:R-:W-:Y:S02]  /*16f0*/  UISETP.NE.AND UP1, UPT, UR12, 0x1, UPT ;  /* 0x000000010c00788c */ /* 0x008fe4000bf25270 */
[----:B------:R-:W-:Y:S01]  /*1700*/  UISETP.NE.AND UP0, UPT, UR10, 0x1, UPT ;  /* 0x000000010a00788c */ /* 0x000fe2000bf05270 */
[----:B------:R-:W-:-:S02]  /*1710*/  UMOV UR6, UR7 ;  /* 0x0000000700067c82 */ /* 0x000fc40008000000 */
[----:B------:R-:W-:Y:S01]  /*1720*/  UMOV UR4, UR5 ;  /* 0x0000000500047c82 */ /* 0x000fe20008000000 */
[----:B------:R-:W-:Y:S02]  /*1730*/  USHF.R.U32.HI UR6, URZ, UR9, UR6 ;  /* 0x00000009ff067299 */ /* 0x000fe40008011606 */
[----:B----4-:R-:W-:Y:S02]  /*1740*/  USHF.R.U32.HI UR4, URZ, UR13, UR4 ;  /* 0x0000000dff047299 */ /* 0x010fe40008011604 */
[----:B------:R-:W-:Y:S02]  /*1750*/  USEL UR5, UR24, UR6, !UP1 ;  /* 0x0000000618057287 */ /* 0x000fe4000c800000 */
[----:B------:R-:W-:-:S04]  /*1760*/  USEL UR4, UR20, UR4, !UP0 ;  /* 0x0000000414047287 */ /* 0x000fc8000c000000 */
[----:B------:R-:W-:Y:S02]  /*1770*/  UIADD3 UR6, UPT, UPT, UR5, -UR4, URZ ;  /* 0x8000000405067290 */ /* 0x000fe4000fffe0ff */
[----:B------:R-:W-:Y:S02]  /*1780*/  UIADD3 UR4, UPT, UPT, -UR5, UR4, URZ ;  /* 0x0000000405047290 */ /* 0x000fe4000fffe1ff */
[----:B------:R-:W-:Y:S02]  /*1790*/  UIMAD UR20, UR6, UR10, UR20 ;  /* 0x0000000a061472a4 */ /* 0x000fe4000f8e0214 */
[----:B------:R-:W-:-:S12]  /*17a0*/  UIMAD UR24, UR4, UR12, UR24 ;  /* 0x0000000c041872a4 */ /* 0x000fd8000f8e0218 */
.L_x_19:
[----:B------:R-:W-:Y:S05]  /*17b0*/  BRA.U !UP6, `(.L_x_20) ;  /* 0x000000010e0c7547 */ /* 0x000fea000b800000 */
[----:B------:R-:W-:Y:S01]  /*17c0*/  UCGABAR_WAIT ;  /* 0x0000000000007dc7 */ /* 0x000fe20008000000 */
[----:B------:R-:W-:Y:S01]  /*17d0*/  CCTL.IVALL ;  /* 0x00000000ff00798f */ /* 0x000fe20002000000 */
[----:B------:R-:W-:Y:S05]  /*17e0*/  BRA `(.L_x_21) ;  /* 0x0000000000047947 */ /* 0x000fea0003800000 */
.L_x_20:
[----:B------:R-:W-:Y:S06]  /*17f0*/  BAR.SYNC.DEFER_BLOCKING 0x0 ;  /* 0x0000000000007b1d */ /* 0x000fec0000010000 */
.L_x_21:
[----:B------:R-:W-:Y:S05]  /*1800*/  BRA.U UP3, `(.L_x_22) ;  /* 0x0000001103dc7547 */ /* 0x000fea000b800000 */
[----:B------:R-:W2:Y:S01]  /*1810*/  LDCU UR6, c[0x0][0x38c] ;  /* 0x00007180ff0677ac */ /* 0x000ea20008000800 */
[----:B------:R-:W-:Y:S01]  /*1820*/  PLOP3.LUT P1, PT, PT, PT, UP4, 0x80, 0x8 ;  /* 0x000000000008781c */ /* 0x000fe20003f2f048 */
[----:B------:R-:W-:Y:S01]  /*1830*/  IMAD.MOV.U32 R12, RZ, RZ, 0x1 ;  /* 0x00000001ff0c7424 */ /* 0x000fe200078e00ff */
[----:B------:R-:W-:Y:S02]  /*1840*/  ISETP.NE.AND P2, PT, R0, RZ, P3 ;  /* 0x000000ff0000720c */ /* 0x000fe40001f45270 */
[----:B------:R-:W-:Y:S02]  /*1850*/  CS2R R10, SRZ ;  /* 0x00000000000a7805 */ /* 0x000fe4000001ff00 */
[----:B------:R-:W-:Y:S01]  /*1860*/  PLOP3.LUT P1, PT, P1, PT, PT, 0x8, 0x80 ;  /* 0x000000000080781c */ /* 0x000fe20000f2e170 */
[----:B------:R-:W-:Y:S01]  /*1870*/  IMAD.MOV.U32 R9, RZ, RZ, RZ ;  /* 0x000000ffff097224 */ /* 0x000fe200078e00ff */
[----:B------:R-:W3:Y:S01]  /*1880*/  LDCU UR38, c[0x0][0x370] ;  /* 0x00006e00ff2677ac */ /* 0x000ee20008000800 */
[----:B------:R-:W-:Y:S01]  /*1890*/  IMAD.MOV.U32 R8, RZ, RZ, 0x1 ;  /* 0x00000001ff087424 */ /* 0x000fe200078e00ff */
[----:B------:R-:W4:Y:S01]  /*18a0*/  LDCU.64 UR26, c[0x0][0x348] ;  /* 0x00006900ff1a77ac */ /* 0x000f220008000a00 */
[----:B------:R-:W-:Y:S01]  /*18b0*/  ULEA.HI UR42, UR22, UR44, URZ, 0x1a ;  /* 0x0000002c162a7291 */ /* 0x000fe2000f8fd0ff */
[----:B------:R-:W1:Y:S01]  /*18c0*/  LDCU UR37, c[0x0][0x374] ;  /* 0x00006e80ff2577ac */ /* 0x000e620008000800 */
[----:B--2---:R-:W-:-:S02]  /*18d0*/  UIADD3 UR5, UPT, UPT, UR6, 0x3f, URZ ;  /* 0x0000003f06057890 */ /* 0x004fc4000fffe0ff */
[----:B------:R-:W-:Y:S02]  /*18e0*/  UIADD3 UR48, UPT, UPT, UR6, 0x7e, URZ ;  /* 0x0000007e06307890 */ /* 0x000fe4000fffe0ff */
[----:B------:R-:W-:Y:S01]  /*18f0*/  USHF.R.S32.HI UR4, URZ, 0x1f, UR5 ;  /* 0x0000001fff047899 */ /* 0x000fe20008011405 */
[----:B------:R-:W-:-:S03]  /*1900*/  UMOV UR7, URZ ;  /* 0x000000ff00077c82 */ /* 0x000fc60008000000 */
[----:B------:R-:W-:Y:S02]  /*1910*/  ULEA.HI UR4, UR4, UR5, URZ, 0x6 ;  /* 0x0000000504047291 */ /* 0x000fe4000f8f30ff */
[----:B------:R-:W-:Y:S02]  /*1920*/  UIADD3 UR5, UPT, UPT, UR6, -0x1, URZ ;  /* 0xffffffff06057890 */ /* 0x000fe4000fffe0ff */
[----:B------:R-:W-:Y:S02]  /*1930*/  USHF.R.S32.HI UR40, URZ, 0x6, UR4 ;  /* 0x00000006ff287899 */ /* 0x000fe40008011404 */
[----:B------:R-:W-:Y:S02]  /*1940*/  UISETP.GE.U32.AND UP1, UPT, UR5, -0x7f, UPT ;  /* 0xffffff810500788c */ /* 0x000fe4000bf26070 */
[----:B------:R-:W-:-:S04]  /*1950*/  UISETP.LT.U32.AND UP0, UPT, UR40, 0x4, UPT ;  /* 0x000000042800788c */ /* 0x000fc8000bf01070 */
[----:B------:R-:W-:Y:S02]  /*1960*/  USEL UR39, UR40, 0x4, UP0 ;  /* 0x0000000428277887 */ /* 0x000fe40008000000 */
[----:B------:R-:W-:Y:S02]  /*1970*/  UISETP.NE.AND UP0, UPT, UR23, URZ, UPT ;  /* 0x000000ff1700728c */ /* 0x000fe4000bf05270 */
[----:B------:R-:W-:Y:S02]  /*1980*/  UIADD3 UR4, UPT, UPT, UR39, -0x1, URZ ;  /* 0xffffffff27047890 */ /* 0x000fe4000fffe0ff */
[----:B------:R-:W-:Y:S02]  /*1990*/  @UP1 UIADD3 UR4, UPT, UPT, UR39, URZ, URZ ;  /* 0x000000ff27041290 */ /* 0x000fe4000fffe0ff */
[----:B------:R-:W-:Y:S02]  /*19a0*/  USEL UR23, UR46, 0x2, UP0 ;  /* 0x000000022e177887 */ /* 0x000fe40008000000 */
[----:B------:R-:W-:-:S02]  /*19b0*/  UIADD3 UR43, UPT, UPT, UR40, -UR39, URZ ;  /* 0x80000027282b7290 */ /* 0x000fc4000fffe0ff */
[----:B------:R-:W-:Y:S02]  /*19c0*/  UIADD3 UR25, UPT, UPT, UR4, 0x1, URZ ;  /* 0x0000000104197890 */ /* 0x000fe4000fffe0ff */
[----:B-1-34-:R-:W-:-:S12]  /*19d0*/  UIADD3 UR41, UPT, UPT, -UR4, URZ, URZ ;  /* 0x000000ff04297290 */ /* 0x01afd8000fffe1ff */
.L_x_42:
[----:B------:R-:W-:Y:S01]  /*19e0*/  UISETP.NE.AND UP0, UPT, UR47, URZ, UPT ;  /* 0x000000ff2f00728c */ /* 0x000fe2000bf05270 */
[----:B------:R-:W1:Y:S08]  /*19f0*/  S2UR UR47, SR_CgaCtaId ;  /* 0x00000000002f79c3 */ /* 0x000e700000008800 */
[----:B------:R-:W-:Y:S05]  /*1a00*/  BRA.U UP0, `(.L_x_23) ;  /* 0x0000000100347547 */ /* 0x000fea000b800000 */
[----:B------:R-:W2:Y:S01]  /*1a10*/  S2R R0, SR_CgaCtaId ;  /* 0x0000000000007919 */ /* 0x000ea20000008800 */
[----:B------:R-:W-:-:S04]  /*1a20*/  MOV R2, 0x400 ;  /* 0x0000040000027802 */ /* 0x000fc80000000f00 */
[----:B--2---:R-:W-:Y:S02]  /*1a30*/  LEA R0, R0, R2, 0x18 ;  /* 0x0000000200007211 */ /* 0x004fe400078ec0ff */
[----:B------:R-:W-:-:S03]  /*1a40*/  SHF.L.U32 R2, R8, 0x1f, RZ ;  /* 0x0000001f08027819 */ /* 0x000fc600000006ff */
[----:B------:R-:W-:-:S04]  /*1a50*/  IMAD R0, R9, 0x8, R0 ;  /* 0x0000000809007824 */ /* 0x000fc800078e0200 */
[----:B------:R-:W2:Y:S02]  /*1a60*/  SYNCS.PHASECHK.TRANS64.TRYWAIT P0, [R0+URZ+0x100], R2 ;  /* 0x00010002000075a7 */ /* 0x000ea400080011ff */
[----:B--2---:R-:W-:Y:S05]  /*1a70*/  @!P0 BRA `(.L_x_24) ;  /* 0x0000007000d08947 */ /* 0x004fea0003800000 */
.L_x_149:
[----:B------:R-:W-:Y:S01]  /*1a80*/  VIADD R9, R9, 0x1 ;  /* 0x0000000109097836 */ /* 0x000fe20000000000 */
[----:B------:R2:W-:Y:S04]  /*1a90*/  SYNCS.ARRIVE.TRANS64.A1T0 RZ, [R0+URZ+0xf0], RZ ;  /* 0x0000f0ff00ff79a7 */ /* 0x0005e800081000ff */
[----:B------:R-:W-:-:S04]  /*1aa0*/  ISETP.NE.AND P0, PT, R9, 0x2, PT ;  /* 0x000000020900780c */ /* 0x000fc80003f05270 */
[----:B------:R-:W-:Y:S02]  /*1ab0*/  SEL R9, R9, RZ, P0 ;  /* 0x000000ff09097207 */ /* 0x000fe40000000000 */
[----:B--2---:R-:W-:-:S04]  /*1ac0*/  SEL R0, RZ, 0x1, P0 ;  /* 0x00000001ff007807 */ /* 0x004fc80000000000 */
[----:B------:R-:W-:-:S07]  /*1ad0*/  LOP3.LUT R8, R8, R0, RZ, 0x3c, !PT ;  /* 0x0000000008087212 */ /* 0x000fce00078e3cff */
.L_x_23:
[----:B------:R-:W-:Y:S01]  /*1ae0*/  UMOV UR6, 0x400 ;  /* 0x0000040000067882 */ /* 0x000fe20000000000 */
[----:B------:R-:W-:Y:S01]  /*1af0*/  SHF.L.U32 R0, R12, 0x1f, RZ ;  /* 0x0000001f0c007819 */ /* 0x000fe200000006ff */
[----:B-1----:R-:W-:Y:S02]  /*1b00*/  ULEA UR6, UR47, UR6, 0x18 ;  /* 0x000000062f067291 */ /* 0x002fe4000f8ec0ff */
[----:B------:R-:W-:Y:S02]  /*1b10*/  UISETP.GE.U32.AND UP0, UPT, UR48, 0x7f, UPT ;  /* 0x0000007f3000788c */ /* 0x000fe4000bf06070 */
[----:B------:R-:W-:Y:S02]  /*1b20*/  ULEA UR4, UR7, UR6, 0x3 ;  /* 0x0000000607047291 */ /* 0x000fe4000f8e18ff */
[----:B------:R-:W-:Y:S01]  /*1b30*/  ULEA UR11, UR20, UR44, 0x7 ;  /* 0x0000002c140b7291 */ /* 0x000fe2000f8e38ff */
[----:B------:R-:W-:-:S06]  /*1b40*/  UMOV UR13, URZ ;  /* 0x000000ff000d7c82 */ /* 0x000fcc0008000000 */
[----:B------:R1:W2:Y:S01]  /*1b50*/  SYNCS.PHASECHK.TRANS64.TRYWAIT P0, [UR4+0x20], R0 ;  /* 0x00002000ff0075a7 */ /* 0x0002a20008001104 */
[----:B------:R-:W-:-:S04]  /*1b60*/  ULEA.HI UR4, UR24, UR24, URZ, 0x1 ;  /* 0x0000001818047291 */ /* 0x000fc8000f8f08ff */
[----:B------:R-:W-:-:S04]  /*1b70*/  USHF.L.U32 UR4, UR4, 0x6, URZ ;  /* 0x0000000604047899 */ /* 0x000fc800080006ff */
[----:B------:R-:W-:-:S04]  /*1b80*/  ULOP3.LUT UR35, UR4, 0xffffff80, URZ, 0xc0, !UPT ;  /* 0xffffff8004237892 */ /* 0x000fc8000f8ec0ff */
[----:B------:R-:W-:Y:S01]  /*1b90*/  UIADD3 UR35, UPT, UPT, UR42, UR35, URZ ;  /* 0x000000232a237290 */ /* 0x000fe2000fffe0ff */
[----:B------:R-:W-:Y:S11]  /*1ba0*/  BRA.U !UP0, `(.L_x_25) ;  /* 0x0000000108c47547 */ /* 0x000ff6000b800000 */
[----:B------:R-:W-:Y:S01]  /*1bb0*/  UMOV UR16, UR41 ;  /* 0x0000002900107c82 */ /* 0x000fe20008000000 */
[----:B------:R-:W-:Y:S01]  /*1bc0*/  UMOV UR4, UR7 ;  /* 0x0000000700047c82 */ /* 0x000fe20008000000 */
[----:B------:R-:W-:-:S05]  /*1bd0*/  UMOV UR34, URZ ;  /* 0x000000ff00227c82 */ /* 0x000fca0008000000 */
.L_x_31:
[----:B------:R-:W-:Y:S01]  /*1be0*/  ULEA UR33, UR4, UR6, 0x3 ;  /* 0x0000000604217291 */ /* 0x000fe2000f8e18ff */
[----:B------:R-:W-:Y:S01]  /*1bf0*/  @P3 MOV R2, 0x8000 ;  /* 0x0000800000023802 */ /* 0x000fe20000000f00 */
[----:B--234-:R-:W-:Y:S10]  /*1c00*/  @P0 BRA `(.L_x_26) ;  /* 0x00000000000c0947 */ /* 0x01cff40003800000 */
[----:B------:R-:W-:-:S04]  /*1c10*/  SHF.L.U32 R3, R12, 0x1f, RZ ;  /* 0x0000001f0c037819 */ /* 0x000fc800000006ff */
[----:B------:R-:W2:Y:S02]  /*1c20*/  SYNCS.PHASECHK.TRANS64.TRYWAIT P0, [UR33+0x20], R3 ;  /* 0x00002003ff0075a7 */ /* 0x000ea40008001121 */
[----:B--2---:R-:W-:Y:S05]  /*1c30*/  @!P0 BRA `(.L_x_27) ;  /* 0x0000007000748947 */ /* 0x004fea0003800000 */
.L_x_26:
[----:B------:R2:W-:Y:S01]  /*1c40*/  @P3 SYNCS.ARRIVE.TRANS64 RZ, [UR33], R2 ;  /* 0x00000002ffff39a7 */ /* 0x0005e20008000021 */
[----:B------:R-:W-:Y:S02]  /*1c50*/  ULOP3.LUT UR5, UR23, 0x2, URZ, 0xfc, !UPT ;  /* 0x0000000217057892 */ /* 0x000fe4000f8efcff */
[----:B------:R-:W-:Y:S02]  /*1c60*/  UIADD3 UR16, UPT, UPT, UR16, 0x1, URZ ;  /* 0x0000000110107890 */ /* 0x000fe4000fffe0ff */
[----:B------:R-:W-:Y:S02]  /*1c70*/  UISETP.NE.AND UP0, UPT, UR5, 0x2, UPT ;  /* 0x000000020500788c */ /* 0x000fe4000bf05270 */
[----:B------:R-:W-:-:S07]  /*1c80*/  UISETP.NE.AND UP2, UPT, UR16, 0x1, UPT ;  /* 0x000000011000788c */ /* 0x000fce000bf45270 */
[----:B------:R-:W-:Y:S05]  /*1c90*/  BRA.U UP0, `(.L_x_28) ;  /* 0x0000000100047547 */ /* 0x000fea000b800000 */
[----:B------:R-:W-:Y:S05]  /*1ca0*/  BPT.TRAP 0x1 ;  /* 0x000000040000795c */ /* 0x000fea0000300000 */
.L_x_28:
[----:B------:R-:W-:Y:S04]  /*1cb0*/  BSSY.RECONVERGENT B0, `(.L_x_29) ;  /* 0x0000003000007945 */ /* 0x000fe80003800200 */
[----:B------:R-:W-:Y:S05]  /*1cc0*/  @!P2 BRA `(.L_x_30) ;  /* 0x000000000004a947 */ /* 0x000fea0003800000 */
[----:B------:R-:W-:Y:S05]  /*1cd0*/  BPT.TRAP 0x1 ;  /* 0x000000040000795c */ /* 0x000fea0000300000 */
.L_x_30:
[----:B------:R-:W-:Y:S05]  /*1ce0*/  BSYNC.RECONVERGENT B0 ;  /* 0x0000000000007941 */ /* 0x000fea0003800200 */
.L_x_29:
[----:B------:R-:W-:Y:S02]  /*1cf0*/  UIADD3 UR5, UPT, UPT, UR4, 0x1, URZ ;  /* 0x0000000104057890 */ /* 0x000fe4000fffe0ff */
[----:B------:R-:W-:Y:S02]  /*1d00*/  UIADD3 UR14, UP1, UPT, UR26, 0x80, URZ ;  /* 0x000000801a0e7890 */ /* 0x000fe4000ff3e0ff */
[----:B------:R-:W-:Y:S02]  /*1d10*/  UISETP.NE.AND UP0, UPT, UR5, 0x4, UPT ;  /* 0x000000040500788c */ /* 0x000fe4000bf05270 */
[----:B------:R-:W-:Y:S02]  /*1d20*/  ULOP3.LUT UR33, UR33, 0xfefffff8, URZ, 0xc0, !UPT ;  /* 0xfefffff821217892 */ /* 0x000fe4000f8ec0ff */
[----:B------:R-:W-:Y:S02]  /*1d30*/  USEL UR8, URZ, 0x1, UP0 ;  /* 0x00000001ff087887 */ /* 0x000fe40008000000 */
[----:B------:R-:W-:-:S02]  /*1d40*/  USEL UR7, UR5, URZ, UP0 ;  /* 0x000000ff05077287 */ /* 0x000fc40008000000 */
[----:B------:R-:W-:Y:S02]  /*1d50*/  UIADD3.X UR15, UPT, UPT, URZ, UR27, URZ, UP1, !UPT ;  /* 0x0000001bff0f7290 */ /* 0x000fe40008ffe4ff */
[----:B------:R-:W-:Y:S01]  /*1d60*/  ULEA UR5, UR7, UR6, 0x3 ;  /* 0x0000000607057291 */ /* 0x000fe2000f8e18ff */
[----:B------:R-:W-:Y:S01]  /*1d70*/  LOP3.LUT R12, R12, UR8, RZ, 0x3c, !PT ;  /* 0x000000080c0c7c12 */ /* 0x000fe2000f8e3cff */
[----:B------:R-:W-:Y:S02]  /*1d80*/  USHF.L.U32 UR8, UR4, 0xd, URZ ;  /* 0x0000000d04087899 */ /* 0x000fe400080006ff */
[----:B------:R-:W-:Y:S01]  /*1d90*/  UIADD3 UR4, UP0, UPT, UR26, 0x180, URZ ;  /* 0x000001801a047890 */ /* 0x000fe2000ff1e0ff */
[----:B-1----:R-:W-:Y:S01]  /*1da0*/  SHF.L.U32 R0, R12, 0x1f, RZ ;  /* 0x0000001f0c007819 */ /* 0x002fe200000006ff */
[----:B------:R-:W-:Y:S02]  /*1db0*/  ULEA UR32, UR22, UR8, 0x1 ;  /* 0x0000000816207291 */ /* 0x000fe4000f8e08ff */
[----:B------:R-:W-:Y:S01]  /*1dc0*/  UPRMT UR13, URZ, 0x5410, UR21 ;  /* 0x00005410ff0d7896 */ /* 0x000fe20008000015 */
[----:B------:R3:W4:Y:S01]  /*1dd0*/  SYNCS.PHASECHK.TRANS64.TRYWAIT P0, [UR5+0x20], R0 ;  /* 0x00002000ff0075a7 */ /* 0x0007220008001105 */
[----:B------:R-:W-:-:S02]  /*1de0*/  UIADD3 UR32, UPT, UPT, UR6, 0x4300, UR32 ;  /* 0x0000430006207890 */ /* 0x000fc4000fffe020 */
[----:B------:R-:W-:Y:S02]  /*1df0*/  UIADD3 UR8, UPT, UPT, UR6, 0xc300, UR8 ;  /* 0x0000c30006087890 */ /* 0x000fe4000fffe008 */
[----:B------:R-:W-:Y:S01]  /*1e00*/  UIADD3.X UR5, UPT, UPT, URZ, UR27, URZ, UP0, !UPT ;  /* 0x0000001bff057290 */ /* 0x000fe200087fe4ff */
[----:B------:R-:W-:Y:S01]  /*1e10*/  UMOV UR18, 0x0 ;  /* 0x0000000000127882 */ /* 0x000fe20000000000 */
[----:B------:R-:W-:Y:S01]  /*1e20*/  UMOV UR19, 0x10000000 ;  /* 0x1000000000137882 */ /* 0x000fe20000000000 */
[----:B------:R-:W-:Y:S01]  /*1e30*/  UMOV UR10, UR34 ;  /* 0x00000022000a7c82 */ /* 0x000fe20008000000 */
[----:B------:R-:W-:Y:S01]  /*1e40*/  UMOV UR12, UR36 ;  /* 0x00000024000c7c82 */ /* 0x000fe20008000000 */
[----:B------:R-:W-:Y:S01]  /*1e50*/  UMOV UR9, UR33 ;  /* 0x0000002100097c82 */ /* 0x000fe20008000000 */
[----:B------:R1:W-:Y:S03]  /*1e60*/  UTMALDG.3D.MULTICAST.2CTA [UR32], [UR14], UR13, desc[UR18] ;  /* 0x000012200e0073b4 */ /* 0x0003e6000821180d */
[----:B------:R2:W-:Y:S01]  /*1e70*/  UTMALDG.3D.2CTA [UR8], [UR4], desc[UR18] ;  /* 0x00001208040075b4 */ /* 0x0005e20008211000 */
[----:B-1----:R-:W-:Y:S01]  /*1e80*/  UIADD3 UR34, UPT, UPT, UR34, 0x40, URZ ;  /* 0x0000004022227890 */ /* 0x002fe2000fffe0ff */
[----:B------:R-:W-:Y:S01]  /*1e90*/  UMOV UR13, UR25 ;  /* 0x00000019000d7c82 */ /* 0x000fe20008000000 */
[----:B--2---:R-:W-:Y:S01]  /*1ea0*/  UMOV UR4, UR7 ;  /* 0x0000000700047c82 */ /* 0x004fe20008000000 */
[----:B------:R-:W-:Y:S09]  /*1eb0*/  BRA.U UP2, `(.L_x_31) ;  /* 0xfffffffd02487547 */ /* 0x000ff2000b83ffff */
.L_x_25:
[----:B------:R-:W-:Y:S01]  /*1ec0*/  ULEA UR4, UR7, UR6, 0x3 ;  /* 0x0000000607047291 */ /* 0x000fe2000f8e18ff */
[----:B-1-3--:R-:W-:Y:S01]  /*1ed0*/  SHF.L.U32 R0, R12, 0x1f, RZ ;  /* 0x0000001f0c007819 */ /* 0x00afe200000006ff */
[----:B------:R-:W-:Y:S01]  /*1ee0*/  @!P1 SYNCS.ARRIVE.TRANS64.A1T0 RZ, [UR6+0x88], RZ ;  /* 0x000088ffffff99a7 */ /* 0x000fe20008100006 */
[----:B------:R-:W-:-:S06]  /*1ef0*/  UISETP.GT.AND UP0, UPT, UR40, UR39, UPT ;  /* 0x000000272800728c */ /* 0x000fcc000bf04270 */
[----:B--2-4-:R1:W2:Y:S03]  /*1f00*/  SYNCS.PHASECHK.TRANS64.TRYWAIT P0, [UR4+0x20], R0 ;  /* 0x00002000ff0075a7 */ /* 0x0142a60008001104 */
[----:B------:R-:W-:Y:S05]  /*1f10*/  BRA.U !UP0, `(.L_x_32) ;  /* 0x0000000108c47547 */ /* 0x000fea000b800000 */
[----:B------:R-:W-:Y:S01]  /*1f20*/  UIADD3 UR24, UPT, UPT, UR43, UR13, URZ ;  /* 0x0000000d2b187290 */ /* 0x000fe2000fffe0ff */
[----:B------:R-:W-:-:S11]  /*1f30*/  UMOV UR4, UR7 ;  /* 0x0000000700047c82 */ /* 0x000fd60008000000 */
.L_x_38:
[----:B------:R-:W-:Y:S01]  /*1f40*/  ULEA UR17, UR4, UR6, 0x3 ;  /* 0x0000000604117291 */ /* 0x000fe2000f8e18ff */
[----:B--2---:R-:W-:Y:S01]  /*1f50*/  @P3 MOV R2, 0x8000 ;  /* 0x0000800000023802 */ /* 0x004fe20000000f00 */
[----:B--2-4-:R-:W-:Y:S10]  /*1f60*/  @P0 BRA `(.L_x_33) ;  /* 0x00000000000c0947 */ /* 0x014ff40003800000 */
[----:B------:R-:W-:-:S04]  /*1f70*/  SHF.L.U32 R3, R12, 0x1f, RZ ;  /* 0x0000001f0c037819 */ /* 0x000fc800000006ff */
[----:B------:R-:W2:Y:S02]  /*1f80*/  SYNCS.PHASECHK.TRANS64.TRYWAIT P0, [UR17+0x20], R3 ;  /* 0x00002003ff0075a7 */ /* 0x000ea40008001111 */
[----:B--2---:R-:W-:Y:S05]  /*1f90*/  @!P0 BRA `(.L_x_34) ;  /* 0x0000006c00b48947 */ /* 0x004fea0003800000 */
.L_x_33:
[----:B------:R2:W-:Y:S01]  /*1fa0*/  @P3 SYNCS.ARRIVE.TRANS64 RZ, [UR17], R2 ;  /* 0x00000002ffff39a7 */ /* 0x0005e20008000011 */
[----:B------:R-:W-:-:S04]  /*1fb0*/  ULOP3.LUT UR5, UR23, 0x2, URZ, 0xfc, !UPT ;  /* 0x0000000217057892 */ /* 0x000fc8000f8efcff */
[----:B------:R-:W-:-:S09]  /*1fc0*/  UISETP.NE.AND UP0, UPT, UR5, 0x2, UPT ;  /* 0x000000020500788c */ /* 0x000fd2000bf05270 */
[----:B------:R-:W-:Y:S05]  /*1fd0*/  BRA.U UP0, `(.L_x_35) ;  /* 0x0000000100047547 */ /* 0x000fea000b800000 */
[----:B------:R-:W-:Y:S05]  /*1fe0*/  BPT.TRAP 0x1 ;  /* 0x000000040000795c */ /* 0x000fea0000300000 */
.L_x_35:
[----:B------:R-:W-:Y:S04]  /*1ff0*/  BSSY.RECONVERGENT B0, `(.L_x_36) ;  /* 0x0000003000007945 */ /* 0x000fe80003800200 */
[----:B------:R-:W-:Y:S05]  /*2000*/  @!P2 BRA `(.L_x_37) ;  /* 0x000000000004a947 */ /* 0x000fea0003800000 */
[----:B------:R-:W-:Y:S05]  /*2010*/  BPT.TRAP 0x1 ;  /* 0x000000040000795c */ /* 0x000fea0000300000 */
.L_x_37:
[----:B------:R-:W-:Y:S05]  /*2020*/  BSYNC.RECONVERGENT B0 ;  /* 0x0000000000007941 */ /* 0x000fea0003800200 */
.L_x_36:
[----:B------:R-:W-:Y:S02]  /*2030*/  UIADD3 UR5, UPT, UPT, UR4, 0x1, URZ ;  /* 0x0000000104057890 */ /* 0x000fe4000fffe0ff */
[----:B------:R-:W-:Y:S02]  /*2040*/  USHF.L.U32 UR18, UR13, 0x6, URZ ;  /* 0x000000060d127899 */ /* 0x000fe400080006ff */
[----:B------:R-:W-:Y:S02]  /*2050*/  UISETP.NE.AND UP0, UPT, UR5, 0x4, UPT ;  /* 0x000000040500788c */ /* 0x000fe4000bf05270 */
[----:B------:R-:W-:Y:S02]  /*2060*/  ULOP3.LUT UR17, UR17, 0xfefffff8, URZ, 0xc0, !UPT ;  /* 0xfefffff811117892 */ /* 0x000fe4000f8ec0ff */
[----:B------:R-:W-:Y:S02]  /*2070*/  USEL UR8, URZ, 0x1, UP0 ;  /* 0x00000001ff087887 */ /* 0x000fe40008000000 */
[----:B------:R-:W-:-:S02]  /*2080*/  USEL UR7, UR5, URZ, UP0 ;  /* 0x000000ff05077287 */ /* 0x000fc40008000000 */
[----:B------:R-:W-:Y:S02]  /*2090*/  UIADD3 UR14, UP0, UPT, UR26, 0x180, URZ ;  /* 0x000001801a0e7890 */ /* 0x000fe4000ff1e0ff */
        /* <DEDUP_REMOVED lines=9> */
[----:B------:R-:W-:Y:S02]  /*2130*/  UIADD3.X UR5, UPT, UPT, URZ, UR27, URZ, UP1, !UPT ;  /* 0x0000001bff057290 */ /* 0x000fe40008ffe4ff */
[----:B------:R-:W-:Y:S02]  /*2140*/  UIADD3 UR8, UPT, UPT, UR6, 0xc300, UR8 ;  /* 0x0000c30006087890 */ /* 0x000fe4000fffe008 */
[----:B------:R-:W-:Y:S01]  /*2150*/  UIADD3.X UR15, UPT, UPT, URZ, UR27, URZ, UP0, !UPT ;  /* 0x0000001bff0f7290 */ /* 0x000fe200087fe4ff */
[----:B------:R-:W-:Y:S01]  /*2160*/  UMOV UR28, 0x0 ;  /* 0x00000000001c7882 */ /* 0x000fe20000000000 */
[----:B------:R-:W-:Y:S01]  /*2170*/  UMOV UR29, 0x10000000 ;  /* 0x10000000001d7882 */ /* 0x000fe20000000000 */
[----:B------:R-:W-:Y:S01]  /*2180*/  UMOV UR19, UR35 ;  /* 0x0000002300137c82 */ /* 0x000fe20008000000 */
[----:B------:R-:W-:Y:S01]  /*2190*/  UMOV UR20, UR36 ;  /* 0x0000002400147c82 */ /* 0x000fe20008000000 */
[----:B------:R-:W-:Y:S01]  /*21a0*/  UMOV UR12, UR36 ;  /* 0x00000024000c7c82 */ /* 0x000fe20008000000 */
[----:B------:R1:W-:Y:S01]  /*21b0*/  UTMALDG.3D.MULTICAST.2CTA [UR16], [UR4], UR10, desc[UR28] ;  /* 0x00001c10040073b4 */ /* 0x0003e2000821180a */
[----:B------:R-:W-:Y:S01]  /*21c0*/  UMOV UR9, UR17 ;  /* 0x0000001100097c82 */ /* 0x000fe20008000000 */
[----:B------:R-:W-:-:S04]  /*21d0*/  UIADD3 UR13, UPT, UPT, UR13, 0x1, URZ ;  /* 0x000000010d0d7890 */ /* 0x000fc8000fffe0ff */
[----:B------:R-:W-:Y:S01]  /*21e0*/  UISETP.NE.AND UP0, UPT, UR13, UR24, UPT ;  /* 0x000000180d00728c */ /* 0x000fe2000bf05270 */
[----:B-1----:R-:W-:Y:S01]  /*21f0*/  UMOV UR10, UR18 ;  /* 0x00000012000a7c82 */ /* 0x002fe20008000000 */
[----:B------:R-:W-:Y:S01]  /*2200*/  UMOV UR4, UR7 ;  /* 0x0000000700047c82 */ /* 0x000fe20008000000 */
[----:B------:R3:W-:Y:S06]  /*2210*/  UTMALDG.3D.2CTA [UR8], [UR14], desc[UR28] ;  /* 0x00001c080e0075b4 */ /* 0x0007ec0008211000 */
[----:B---3--:R-:W-:Y:S05]  /*2220*/  BRA.U UP0, `(.L_x_38) ;  /* 0xfffffffd00447547 */ /* 0x008fea000b83ffff */
.L_x_32:
[C---:B------:R-:W-:Y:S01]  /*2230*/  LEA R3, R11.reuse, UR6, 0x3 ;  /* 0x000000060b037c11 */ /* 0x040fe2000f8e18ff */
[----:B------:R-:W-:Y:S01]  /*2240*/  NOP ;  /* 0x0000000000007918 */ /* 0x000fe20000000000 */
[----:B-1----:R-:W-:Y:S02]  /*2250*/  SHF.L.U32 R0, R10, 0x1f, RZ ;  /* 0x0000001f0a007819 */ /* 0x002fe400000006ff */
[----:B------:R-:W-:Y:S02]  /*2260*/  LEA R4, R11, UR6, 0x4 ;  /* 0x000000060b047c11 */ /* 0x000fe4000f8e20ff */
[----:B--2-4-:R-:W1:Y:S02]  /*2270*/  SYNCS.PHASECHK.TRANS64.TRYWAIT P0, [R3+URZ+0x90], R0 ;  /* 0x00009000030075a7 */ /* 0x014e6400080011ff */
[----:B-1----:R-:W-:Y:S05]  /*2280*/  @!P0 BRA `(.L_x_39) ;  /* 0x0000006c00108947 */ /* 0x002fea0003800000 */
.L_x_152:
[----:B------:R-:W2:Y:S01]  /*2290*/  LDS.128 R4, [R4+0x120] ;  /* 0x0001200004047984 */ /* 0x000ea20000000c00 */
[----:B------:R-:W-:Y:S01]  /*22a0*/  UISETP.GE.AND UP0, UPT, UR45, 0x1, UPT ;  /* 0x000000012d00788c */ /* 0x000fe2000bf06270 */
[----:B------:R-:W-:Y:S01]  /*22b0*/  @!PT LDS RZ, [RZ] ;  /* 0x00000000fffff984 */ /* 0x000fe20000000800 */
[----:B------:R-:W-:Y:S01]  /*22c0*/  @!PT LDS RZ, [RZ] ;  /* 0x00000000fffff984 */ /* 0x000fe20000000800 */
[----:B------:R-:W-:Y:S01]  /*22d0*/  @!PT LDS RZ, [RZ] ;  /* 0x00000000fffff984 */ /* 0x000fe20000000800 */
[----:B------:R-:W-:Y:S01]  /*22e0*/  @!PT LDS RZ, [RZ] ;  /* 0x00000000fffff984 */ /* 0x000fe20000000800 */
[----:B------:R3:W-:Y:S06]  /*22f0*/  MEMBAR.ALL.CTA ;  /* 0x0000000000007992 */ /* 0x0007ec0000008000 */
[----:B---3--:R-:W3:Y:S01]  /*2300*/  FENCE.VIEW.ASYNC.S ;  /* 0x00000000000073c6 */ /* 0x008ee20000000000 */
[----:B--2---:R-:W-:-:S13]  /*2310*/  LOP3.LUT P0, RZ, R6, 0x1, RZ, 0xc0, !PT ;  /* 0x0000000106ff7812 */ /* 0x004fda000780c0ff */
[----:B---3--:R-:W-:Y:S01]  /*2320*/  VOTEU.ANY UP1, P0 ;  /* 0x0000000000ff7886 */ /* 0x008fe20000020100 */
[----:B------:R-:W-:-:S13]  /*2330*/  PLOP3.LUT P0, PT, PT, PT, UP1, 0x80, 0x8 ;  /* 0x000000000008781c */ /* 0x000fda0003f0f018 */
[----:B-1----:R-:W-:Y:S02]  /*2340*/  @P0 LOP3.LUT R0, R5, 0xffff, RZ, 0xc0, !PT ;  /* 0x0000ffff05000812 */ /* 0x002fe400078ec0ff */
[----:B------:R-:W-:Y:S02]  /*2350*/  @P0 MOV R2, R4 ;  /* 0x0000000400020202 */ /* 0x000fe40000000f00 */
[----:B------:R-:W-:Y:S01]  /*2360*/  @P0 R2UR UR5, R0 ;  /* 0x00000000000502ca */ /* 0x000fe200000e0000 */
[----:B------:R-:W-:Y:S01]  /*2370*/  VIADD R0, R3, 0xa0 ;  /* 0x000000a003007836 */ /* 0x000fe20000000000 */
[----:B------:R-:W-:Y:S02]  /*2380*/  @P0 SHF.R.U32.HI R4, RZ, 0x10, R5 ;  /* 0x00000010ff040819 */ /* 0x000fe40000011605 */
[----:B------:R-:W-:Y:S02]  /*2390*/  @P0 R2UR UR8, R2 ;  /* 0x00000000020802ca */ /* 0x000fe400000e0000 */
[----:B------:R-:W-:-:S02]  /*23a0*/  PRMT R0, RZ, 0x654, R0 ;  /* 0x00000654ff007816 */ /* 0x000fc40000000000 */
[----:B------:R-:W-:Y:S02]  /*23b0*/  @P0 R2UR UR4, R4 ;  /* 0x00000000040402ca */ /* 0x000fe400000e0000 */
[----:B------:R1:W-:Y:S03]  /*23c0*/  SYNCS.ARRIVE.TRANS64.RED.A1T0 RZ, [R0+URZ], RZ ;  /* 0x000000ff00ff79a7 */ /* 0x0003e600081004ff */
[----:B------:R-:W-:-:S04]  /*23d0*/  @UP1 UMOV UR30, UR5 ;  /* 0x00000005001e1c82 */ /* 0x000fc80008000000 */
[----:B------:R-:W-:-:S04]  /*23e0*/  @UP1 UMOV UR31, UR8 ;  /* 0x00000008001f1c82 */ /* 0x000fc80008000000 */
[----:B------:R-:W-:Y:S01]  /*23f0*/  @UP1 UMOV UR36, UR4 ;  /* 0x0000000400241c82 */ /* 0x000fe20008000000 */
[----:B------:R-:W-:Y:S05]  /*2400*/  BRA.U !UP0, `(.L_x_40) ;  /* 0x0000000108d47547 */ /* 0x000fea000b800000 */
[----:B------:R-:W2:Y:S01]  /*2410*/  LDCU.128 UR12, c[0x0][0xb10] ;  /* 0x00016200ff0c77ac */ /* 0x000ea20008000c00 */
[----:B------:R-:W3:Y:S01]  /*2420*/  LDCU UR24, c[0x0][0xb20] ;  /* 0x00016400ff1877ac */ /* 0x000ee20008000800 */
[----:B------:R-:W4:Y:S01]  /*2430*/  LDCU UR20, c[0x0][0xb0c] ;  /* 0x00016180ff1477ac */ /* 0x000f220008000800 */
[----:B------:R-:W1:Y:S01]  /*2440*/  LDCU.64 UR10, c[0x0][0xb28] ;  /* 0x00016500ff0a77ac */ /* 0x000e620008000a00 */
[----:B------:R-:W-:Y:S02]  /*2450*/  UISETP.NE.AND UP3, UPT, UR45, 0x1, UPT ;  /* 0x000000012d00788c */ /* 0x000fe4000bf65270 */
[----:B--2---:R-:W-:Y:S02]  /*2460*/  UIMAD.WIDE.U32 UR8, UR37, UR15, URZ ;  /* 0x0000000f250872a5 */ /* 0x004fe4000f8e00ff */
[----:B------:R-:W-:Y:S02]  /*2470*/  UIMAD.WIDE.U32 UR4, UR38, UR12, URZ ;  /* 0x0000000c260472a5 */ /* 0x000fe4000f8e00ff */
[----:B------:R-:W-:-:S02]  /*2480*/  UISETP.NE.AND UP0, UPT, UR14, 0x1, UPT ;  /* 0x000000010e00788c */ /* 0x000fc4000bf05270 */
[----:B------:R-:W-:Y:S01]  /*2490*/  UIMAD.WIDE.U32 UR28, UR30, UR15, URZ ;  /* 0x0000000f1e1c72a5 */ /* 0x000fe2000f8e00ff */
[----:B------:R-:W-:Y:S02]  /*24a0*/  UMOV UR8, UR9 ;  /* 0x0000000900087c82 */ /* 0x000fe40008000000 */
[----:B------:R-:W-:Y:S01]  /*24b0*/  UMOV UR4, UR5 ;  /* 0x0000000500047c82 */ /* 0x000fe20008000000 */
[----:B---3--:R-:W-:Y:S02]  /*24c0*/  USHF.R.U32.HI UR8, URZ, UR24, UR8 ;  /* 0x00000018ff087299 */ /* 0x008fe40008011608 */
[----:B----4-:R-:W-:Y:S02]  /*24d0*/  UISETP.NE.AND UP2, UPT, UR20, 0x1, UPT ;  /* 0x000000011400788c */ /* 0x010fe4000bf45270 */
[----:B------:R-:W-:Y:S02]  /*24e0*/  USHF.R.U32.HI UR4, URZ, UR13, UR4 ;  /* 0x0000000dff047299 */ /* 0x000fe40008011604 */
[----:B------:R-:W-:-:S02]  /*24f0*/  USEL UR5, UR37, UR8, !UP0 ;  /* 0x0000000825057287 */ /* 0x000fc4000c000000 */
[----:B------:R-:W-:Y:S02]  /*2500*/  USEL UR8, UR38, UR4, !UP2 ;  /* 0x0000000426087287 */ /* 0x000fe4000d000000 */
[----:B-1----:R-:W-:Y:S01]  /*2510*/  UIMAD.WIDE.U32 UR16, UR5, UR10, URZ ;  /* 0x0000000a051072a5 */ /* 0x002fe2000f8e00ff */
[----:B------:R-:W-:Y:S01]  /*2520*/  UMOV UR4, UR29 ;  /* 0x0000001d00047c82 */ /* 0x000fe20008000000 */
[----:B------:R-:W-:Y:S02]  /*2530*/  UIMAD.WIDE.U32 UR18, UR31, UR12, URZ ;  /* 0x0000000c1f1272a5 */ /* 0x000fe4000f8e00ff */
[----:B------:R-:W-:-:S03]  /*2540*/  UIMAD.WIDE.U32 UR28, UR8, UR10, URZ ;  /* 0x0000000a081c72a5 */ /* 0x000fc6000f8e00ff */
[----:B------:R-:W-:Y:S01]  /*2550*/  UMOV UR16, UR17 ;  /* 0x0000001100107c82 */ /* 0x000fe20008000000 */
[----:B------:R-:W-:Y:S02]  /*2560*/  USHF.R.U32.HI UR4, URZ, UR24, UR4 ;  /* 0x00000018ff047299 */ /* 0x000fe40008011604 */
[----:B------:R-:W-:Y:S01]  /*2570*/  @UP3 USHF.R.U32.HI UR5, URZ, UR11, UR16 ;  /* 0x0000000bff053299 */ /* 0x000fe20008011610 */
[----:B------:R-:W-:Y:S01]  /*2580*/  UMOV UR18, UR19 ;  /* 0x0000001300127c82 */ /* 0x000fe20008000000 */
[----:B------:R-:W-:Y:S01]  /*2590*/  UMOV UR28, UR29 ;  /* 0x0000001d001c7c82 */ /* 0x000fe20008000000 */
[----:B------:R-:W-:Y:S02]  /*25a0*/  USHF.R.U32.HI UR13, URZ, UR13, UR18 ;  /* 0x0000000dff0d7299 */ /* 0x000fe40008011612 */
[----:B------:R-:W-:Y:S02]  /*25b0*/  USEL UR4, UR30, UR4, !UP0 ;  /* 0x000000041e047287 */ /* 0x000fe4000c000000 */
[----:B------:R-:W-:-:S02]  /*25c0*/  @UP3 USHF.R.U32.HI UR8, URZ, UR11, UR28 ;  /* 0x0000000bff083299 */ /* 0x000fc4000801161c */
[----:B------:R-:W-:Y:S02]  /*25d0*/  UIMAD UR9, UR45, UR5, URZ ;  /* 0x000000052d0972a4 */ /* 0x000fe4000f8e02ff */
[----:B------:R-:W-:Y:S02]  /*25e0*/  USEL UR5, UR31, UR13, !UP2 ;  /* 0x0000000d1f057287 */ /* 0x000fe4000d000000 */
[----:B------:R-:W-:Y:S02]  /*25f0*/  UIMAD UR12, UR45, UR8, URZ ;  /* 0x000000082d0c72a4 */ /* 0x000fe4000f8e02ff */
[----:B------:R-:W-:Y:S02]  /*2600*/  UISETP.GE.AND UP0, UPT, UR4, UR9, UPT ;  /* 0x000000090400728c */ /* 0x000fe4000bf06270 */
[----:B------:R-:W-:Y:S02]  /*2610*/  UIMAD.WIDE.U32 UR16, UR4, UR10, URZ ;  /* 0x0000000a041072a5 */ /* 0x000fe4000f8e00ff */
[----:B------:R-:W-:-:S02]  /*2620*/  UISETP.GE.OR UP0, UPT, UR5, UR12, UP0 ;  /* 0x0000000c0500728c */ /* 0x000fc40008706670 */
        /* <DEDUP_REMOVED lines=19> */
.L_x_40:
[----:B------:R-:W2:Y:S02]  /*2760*/  LDCU UR4, c[0x0][0xb30] ;  /* 0x00016600ff0477ac */ /* 0x000ea40008000800 */
[----:B--2---:R-:W-:-:S09]  /*2770*/  UISETP.NE.AND UP0, UPT, UR4, 0x1, UPT ;  /* 0x000000010400788c */ /* 0x004fd2000bf05270 */
        /* <DEDUP_REMOVED lines=18> */
.L_x_41:
[----:B------:R-:W-:Y:S01]  /*28a0*/  VIADD R11, R11, 0x1 ;  /* 0x000000010b0b7836 */ /* 0x000fe20000000000 */
[----:B------:R-:W-:Y:S01]  /*28b0*/  R2UR UR4, R52 ;  /* 0x00000000340472ca */ /* 0x000fe200000e0000 */
[----:B------:R-:W-:Y:S01]  /*28c0*/  UIADD3 UR20, UPT, UPT, UR30, UR63, URZ ;  /* 0x0000003f1e147290 */ /* 0x000fe2000fffe0ff */
[----:B------:R-:W-:Y:S02]  /*28d0*/  PLOP3.LUT P1, PT, PT, PT, PT, 0x80, 0x8 ;  /* 0x000000000008781c */ /* 0x000fe40003f2f070 */
[----:B------:R-:W-:-:S04]  /*28e0*/  ISETP.NE.AND P0, PT, R11, 0x2, PT ;  /* 0x000000020b00780c */ /* 0x000fc80003f05270 */
[----:B-1----:R-:W-:Y:S02]  /*28f0*/  SEL R0, RZ, 0x1, P0 ;  /* 0x00000001ff007807 */ /* 0x002fe40000000000 */
[----:B------:R-:W-:Y:S02]  /*2900*/  SEL R11, R11, RZ, P0 ;  /* 0x000000ff0b0b7207 */ /* 0x000fe40000000000 */
[----:B------:R-:W-:Y:S01]  /*2910*/  LOP3.LUT R10, R10, R0, RZ, 0x3c, !PT ;  /* 0x000000000a0a7212 */ /* 0x000fe200078e3cff */
[----:B------:R-:W-:Y:S01]  /*2920*/  UIADD3 UR24, UPT, UPT, UR31, UR4, URZ ;  /* 0x000000041f187290 */ /* 0x000fe2000fffe0ff */
[----:B------:R-:W-:Y:S11]  /*2930*/  BRA.U UP1, `(.L_x_42) ;  /* 0xfffffff101287547 */ /* 0x000ff6000b83ffff */
[----:B------:R-:W-:Y:S01]  /*2940*/  UIADD3 UR8, UPT, UPT, UR6, 0x20, URZ ;  /* 0x0000002006087890 */ /* 0x000fe2000fffe0ff */
[----:B------:R-:W-:-:S03]  /*2950*/  SHF.L.U32 R2, R12, 0x1f, RZ ;  /* 0x0000001f0c027819 */ /* 0x000fc600000006ff */
[----:B------:R-:W-:-:S09]  /*2960*/  ULEA UR4, UR7, UR8, 0x3 ;  /* 0x0000000807047291 */ /* 0x000fd2000f8e18ff */
[----:B------:R-:W1:Y:S02]  /*2970*/  SYNCS.PHASECHK.TRANS64.TRYWAIT P0, [UR4], R2 ;  /* 0x00000002ff0075a7 */ /* 0x000e640008001104 */
[----:B-1----:R-:W-:Y:S05]  /*2980*/  @!P0 BRA `(.L_x_43) ;  /* 0x0000006400648947 */ /* 0x002fea0003800000 */
.L_x_154:
[----:B------:R-:W-:-:S04]  /*2990*/  UIADD3 UR4, UPT, UPT, UR7, 0x1, URZ ;  /* 0x0000000107047890 */ /* 0x000fc8000fffe0ff */
[----:B------:R-:W-:-:S04]  /*29a0*/  UISETP.NE.AND UP0, UPT, UR4, 0x4, UPT ;  /* 0x000000040400788c */ /* 0x000fc8000bf05270 */
[----:B------:R-:W-:Y:S02]  /*29b0*/  USEL UR6, URZ, 0x1, UP0 ;  /* 0x00000001ff067887 */ /* 0x000fe40008000000 */
[----:B------:R-:W-:-:S04]  /*29c0*/  USEL UR4, UR4, URZ, UP0 ;  /* 0x000000ff04047287 */ /* 0x000fc80008000000 */
[----:B------:R-:W-:Y:S01]  /*29d0*/  ULEA UR5, UR4, UR8, 0x3 ;  /* 0x0000000804057291 */ /* 0x000fe2000f8e18ff */
[----:B-1----:R-:W-:-:S04]  /*29e0*/  LOP3.LUT R2, R12, UR6, RZ, 0x3c, !PT ;  /* 0x000000060c027c12 */ /* 0x002fc8000f8e3cff */
[----:B------:R-:W-:-:S04]  /*29f0*/  SHF.L.U32 R3, R2, 0x1f, RZ ;  /* 0x0000001f02037819 */ /* 0x000fc800000006ff */
[----:B------:R-:W1:Y:S02]  /*2a00*/  SYNCS.PHASECHK.TRANS64.TRYWAIT P0, [UR5], R3 ;  /* 0x00000003ff0075a7 */ /* 0x000e640008001105 */
[----:B-1----:R-:W-:Y:S05]  /*2a10*/  @!P0 BRA `(.L_x_44) ;  /* 0x0000006400588947 */ /* 0x002fea0003800000 */
.L_x_156:
[----:B------:R-:W-:-:S04]  /*2a20*/  UIADD3 UR4, UPT, UPT, UR4, 0x1, URZ ;  /* 0x0000000104047890 */ /* 0x000fc8000fffe0ff */
[----:B------:R-:W-:-:S04]  /*2a30*/  UISETP.NE.AND UP0, UPT, UR4, 0x4, UPT ;  /* 0x000000040400788c */ /* 0x000fc8000bf05270 */
[----:B------:R-:W-:Y:S02]  /*2a40*/  USEL UR6, URZ, 0x1, UP0 ;  /* 0x00000001ff067887 */ /* 0x000fe40008000000 */
[----:B------:R-:W-:-:S04]  /*2a50*/  USEL UR4, UR4, URZ, UP0 ;  /* 0x000000ff04047287 */ /* 0x000fc80008000000 */
[----:B------:R-:W-:Y:S01]  /*2a60*/  ULEA UR5, UR4, UR8, 0x3 ;  /* 0x0000000804057291 */ /* 0x000fe2000f8e18ff */
[----:B------:R-:W-:-:S04]  /*2a70*/  LOP3.LUT R2, R2, UR6, RZ, 0x3c, !PT ;  /* 0x0000000602027c12 */ /* 0x000fc8000f8e3cff */
[----:B-1----:R-:W-:-:S04]  /*2a80*/  SHF.L.U32 R3, R2, 0x1f, RZ ;  /* 0x0000001f02037819 */ /* 0x002fc800000006ff */
[----:B------:R-:W1:Y:S02]  /*2a90*/  SYNCS.PHASECHK.TRANS64.TRYWAIT P0, [UR5], R3 ;  /* 0x00000003ff0075a7 */ /* 0x000e640008001105 */
[----:B-1----:R-:W-:Y:S05]  /*2aa0*/  @!P0 BRA `(.L_x_45) ;  /* 0x00000064004c8947 */ /* 0x002fea0003800000 */
.L_x_158:
[----:B------:R-:W-:-:S04]  /*2ab0*/  UIADD3 UR4, UPT, UPT, UR4, 0x1, URZ ;  /* 0x0000000104047890 */ /* 0x000fc8000fffe0ff */
[----:B------:R-:W-:-:S04]  /*2ac0*/  UISETP.NE.AND UP0, UPT, UR4, 0x4, UPT ;  /* 0x000000040400788c */ /* 0x000fc8000bf05270 */
[----:B------:R-:W-:Y:S02]  /*2ad0*/  USEL UR5, URZ, 0x1, UP0 ;  /* 0x00000001ff057887 */ /* 0x000fe40008000000 */
[----:B------:R-:W-:-:S04]  /*2ae0*/  USEL UR4, UR4, URZ, UP0 ;  /* 0x000000ff04047287 */ /* 0x000fc80008000000 */
[----:B------:R-:W-:Y:S01]  /*2af0*/  ULEA UR4, UR4, UR8, 0x3 ;  /* 0x0000000804047291 */ /* 0x000fe2000f8e18ff */
[----:B------:R-:W-:-:S04]  /*2b00*/  LOP3.LUT R2, R2, UR5, RZ, 0x3c, !PT ;  /* 0x0000000502027c12 */ /* 0x000fc8000f8e3cff */
[----:B------:R-:W-:Y:S01]  /*2b10*/  SHF.L.U32 R2, R2, 0x1f, RZ ;  /* 0x0000001f02027819 */ /* 0x000fe200000006ff */
[----:B-1----:R-:W-:-:S07]  /*2b20*/  IMAD.U32 R0, RZ, RZ, UR4 ;  /* 0x00000004ff007e24 */ /* 0x002fce000f8e00ff */
.L_x_46:
[----:B-1----:R1:W2:Y:S02]  /*2b30*/  SYNCS.PHASECHK.TRANS64.TRYWAIT P0, [R0+URZ], R2 ;  /* 0x00000002000075a7 */ /* 0x0022a400080011ff */
[----:B--2---:R-:W-:Y:S05]  /*2b40*/  @!P0 NANOSLEEP.SYNCS 0x989680 ;  /* 0x009896800000895d */ /* 0x004fea0003900000 */
[----:B------:R-:W2:Y:S02]  /*2b50*/  @!P0 SYNCS.PHASECHK.TRANS64 P0, [R0+URZ], R2 ;  /* 0x00000002000085a7 */ /* 0x000ea400080010ff */
[----:B--2---:R-:W-:Y:S05]  /*2b60*/  @P0 EXIT ;  /* 0x000000000000094d */ /* 0x004fea0003800000 */
[----:B------:R-:W-:Y:S05]  /*2b70*/  BRA `(.L_x_46) ;  /* 0xfffffffc00ec7947 */ /* 0x000fea000383ffff */
.L_x_22:
[----:B------:R-:W-:-:S04]  /*2b80*/  UISETP.NE.AND UP0, UPT, UR47, URZ, UPT ;  /* 0x000000ff2f00728c */ /* 0x000fc8000bf05270 */
[----:B------:R-:W-:-:S09]  /*2b90*/  UISETP.NE.OR UP0, UPT, UR23, 0x1, UP0 ;  /* 0x000000011700788c */ /* 0x000fd20008705670 */
[----:B------:R-:W-:Y:S05]  /*2ba0*/  BRA.U UP0, `(.L_x_47) ;  /* 0x0000000500487547 */ /* 0x000fea000b800000 */
[----:B------:R-:W-:Y:S01]  /*2bb0*/  ISETP.GE.U32.AND P2, PT, R0, 0x8, PT ;  /* 0x000000080000780c */ /* 0x000fe20003f46070 */
[----:B------:R-:W-:Y:S01]  /*2bc0*/  IMAD.MOV.U32 R12, RZ, RZ, 0x1 ;  /* 0x00000001ff0c7424 */ /* 0x000fe200078e00ff */
[----:B------:R-:W-:Y:S02]  /*2bd0*/  CS2R R10, SRZ ;  /* 0x00000000000a7805 */ /* 0x000fe4000001ff00 */
[----:B------:R-:W-:Y:S01]  /*2be0*/  CS2R R8, SRZ ;  /* 0x0000000000087805 */ /* 0x000fe2000001ff00 */
[----:B------:R-:W-:Y:S01]  /*2bf0*/  UMOV UR6, 0x400 ;  /* 0x0000040000067882 */ /* 0x000fe20000000000 */
[----:B------:R-:W-:Y:S01]  /*2c00*/  UMOV UR5, URZ ;  /* 0x000000ff00057c82 */ /* 0x000fe20008000000 */
[----:B------:R-:W-:-:S12]  /*2c10*/  ULEA UR6, UR47, UR6, 0x18 ;  /* 0x000000062f067291 */ /* 0x000fd8000f8ec0ff */
.L_x_51:
[----:B------:R-:W-:Y:S02]  /*2c20*/  LEA R2, R8, UR6, 0x3 ;  /* 0x0000000608027c11 */ /* 0x000fe4000f8e18ff */
[----:B------:R-:W-:-:S03]  /*2c30*/  SHF.L.U32 R4, R9, 0x1f, RZ ;  /* 0x0000001f09047819 */ /* 0x000fc600000006ff */
[----:B------:R-:W-:Y:S01]  /*2c40*/  VIADD R5, R2, 0x100 ;  /* 0x0000010002057836 */ /* 0x000fe20000000000 */
[----:B------:R-:W2:Y:S02]  /*2c50*/  SYNCS.PHASECHK.TRANS64.TRYWAIT P0, [R2+URZ+0xf0], R4 ;  /* 0x0000f004020075a7 */ /* 0x000ea400080011ff */
[----:B--2---:R-:W-:Y:S05]  /*2c60*/  @!P0 BRA `(.L_x_48) ;  /* 0x0000006000f48947 */ /* 0x004fea0003800000 */
.L_x_159:
[----:B------:R-:W-:Y:S01]  /*2c70*/  ULEA UR4, UR5, UR6, 0x3 ;  /* 0x0000000605047291 */ /* 0x000fe2000f8e18ff */
[----:B--2---:R-:W-:Y:S01]  /*2c80*/  PRMT R2, RZ, 0x654, R5 ;  /* 0x00000654ff027816 */ /* 0x004fe20000000005 */
[----:B------:R-:W-:Y:S01]  /*2c90*/  @!P2 IMAD.MOV.U32 R4, RZ, RZ, 0x10 ;  /* 0x00000010ff04a424 */ /* 0x000fe200078e00ff */
[----:B------:R-:W-:Y:S01]  /*2ca0*/  SHF.L.U32 R5, R12, 0x1f, RZ ;  /* 0x0000001f0c057819 */ /* 0x000fe200000006ff */
[----:B------:R-:W-:Y:S01]  /*2cb0*/  UIADD3 UR7, UPT, UPT, UR4, 0x90, URZ ;  /* 0x0000009004077890 */ /* 0x000fe2000fffe0ff */
[----:B------:R2:W-:Y:S05]  /*2cc0*/  SYNCS.ARRIVE.TRANS64.RED.A1T0 RZ, [R2+URZ], RZ ;  /* 0x000000ff02ff79a7 */ /* 0x0005ea00081004ff */
[----:B------:R-:W-:Y:S01]  /*2cd0*/  IMAD.U32 R6, RZ, RZ, UR7 ;  /* 0x00000007ff067e24 */ /* 0x000fe2000f8e00ff */
[----:B------:R-:W3:Y:S04]  /*2ce0*/  SYNCS.PHASECHK.TRANS64.TRYWAIT P0, [UR4+0xa0], R5 ;  /* 0x0000a005ff0075a7 */ /* 0x000ee80008001104 */
[----:B------:R-:W-:Y:S01]  /*2cf0*/  PRMT R6, R0, 0x654, R6 ;  /* 0x0000065400067816 */ /* 0x000fe20000000006 */
[----:B--23--:R-:W-:Y:S06]  /*2d00*/  @!P0 BRA `(.L_x_49) ;  /* 0x0000006000e08947 */ /* 0x00cfec0003800000 */
.L_x_161:
[----:B------:R-:W-:Y:S01]  /*2d10*/  ULEA UR8, UR5, UR6, 0x4 ;  /* 0x0000000605087291 */ /* 0x000fe2000f8e20ff */
[----:B------:R-:W-:Y:S01]  /*2d20*/  SEL R3, R6, R3, !P2 ;  /* 0x0000000306037207 */ /* 0x000fe20005000000 */
[----:B------:R-:W-:Y:S01]  /*2d30*/  UIADD3 UR9, UPT, UPT, UR4, 0x90, URZ ;  /* 0x0000009004097890 */ /* 0x000fe2000fffe0ff */
[----:B--2---:R-:W-:Y:S01]  /*2d40*/  LEA R2, R11, UR6, 0x3 ;  /* 0x000000060b027c11 */ /* 0x004fe2000f8e18ff */
[----:B------:R-:W-:Y:S01]  /*2d50*/  UIADD3 UR8, UPT, UPT, UR8, 0x120, URZ ;  /* 0x0000012008087890 */ /* 0x000fe2000fffe0ff */
[----:B------:R2:W-:Y:S01]  /*2d60*/  @!P2 SYNCS.ARRIVE.TRANS64.RED RZ, [R3+URZ], R4 ;  /* 0x0000000403ffa9a7 */ /* 0x0005e200080004ff */
[----:B------:R-:W-:Y:S01]  /*2d70*/  UIADD3 UR4, UPT, UPT, UR5, 0x1, URZ ;  /* 0x0000000105047890 */ /* 0x000fe2000fffe0ff */
[----:B------:R-:W-:-:S03]  /*2d80*/  VIADD R8, R8, 0x1 ;  /* 0x0000000108087836 */ /* 0x000fc60000000000 */
[----:B------:R-:W-:Y:S02]  /*2d90*/  UISETP.NE.AND UP0, UPT, UR4, 0x2, UPT ;  /* 0x000000020400788c */ /* 0x000fe4000bf05270 */
[----:B------:R-:W-:Y:S01]  /*2da0*/  ISETP.NE.AND P0, PT, R8, 0x2, PT ;  /* 0x000000020800780c */ /* 0x000fe20003f05270 */
[----:B------:R-:W-:Y:S06]  /*2db0*/  UGETNEXTWORKID.BROADCAST [UR8], [UR9] ;  /* 0x00000000080073ca */ /* 0x000fec0008000100 */
[----:B------:R-:W-:Y:S02]  /*2dc0*/  USEL UR7, URZ, 0x1, UP0 ;  /* 0x00000001ff077887 */ /* 0x000fe40008000000 */
[----:B------:R-:W-:-:S04]  /*2dd0*/  USEL UR5, UR4, URZ, UP0 ;  /* 0x000000ff04057287 */ /* 0x000fc80008000000 */
[----:B------:R-:W-:Y:S02]  /*2de0*/  LOP3.LUT R12, R12, UR7, RZ, 0x3c, !PT ;  /* 0x000000070c0c7c12 */ /* 0x000fe4000f8e3cff */
[----:B--2---:R-:W-:-:S04]  /*2df0*/  SHF.L.U32 R4, R10, 0x1f, RZ ;  /* 0x0000001f0a047819 */ /* 0x004fc800000006ff */
[----:B------:R-:W2:Y:S02]  /*2e00*/  SYNCS.PHASECHK.TRANS64.TRYWAIT P1, [R2+URZ+0x90], R4 ;  /* 0x00009004020075a7 */ /* 0x000ea400080211ff */
[----:B--2---:R-:W-:Y:S05]  /*2e10*/  @!P1 BRA `(.L_x_50) ;  /* 0x0000006000b49947 */ /* 0x004fea0003800000 */
.L_x_162:
[C---:B--2---:R-:W-:Y:S01]  /*2e20*/  LEA R4, R11.reuse, UR6, 0x4 ;  /* 0x000000060b047c11 */ /* 0x044fe2000f8e20ff */
[----:B------:R-:W-:Y:S01]  /*2e30*/  VIADD R2, R2, 0xa0 ;  /* 0x000000a002027836 */ /* 0x000fe20000000000 */
[----:B------:R-:W-:Y:S01]  /*2e40*/  SEL R8, R8, RZ, P0 ;  /* 0x000000ff08087207 */ /* 0x000fe20000000000 */
[----:B------:R-:W-:-:S03]  /*2e50*/  VIADD R11, R11, 0x1 ;  /* 0x000000010b0b7836 */ /* 0x000fc60000000000 */
[----:B------:R-:W2:Y:S01]  /*2e60*/  LDS.128 R4, [R4+0x120] ;  /* 0x0001200004047984 */ /* 0x000ea20000000c00 */
[----:B------:R-:W-:Y:S02]  /*2e70*/  PRMT R2, RZ, 0x654, R2 ;  /* 0x00000654ff027816 */ /* 0x000fe40000000002 */
[C---:B------:R-:W-:Y:S01]  /*2e80*/  ISETP.NE.AND P1, PT, R11.reuse, 0x2, PT ;  /* 0x000000020b00780c */ /* 0x040fe20003f25270 */
[----:B------:R-:W-:Y:S01]  /*2e90*/  @!PT LDS RZ, [RZ] ;  /* 0x00000000fffff984 */ /* 0x000fe20000000800 */
[----:B------:R-:W-:Y:S01]  /*2ea0*/  @!PT LDS RZ, [RZ] ;  /* 0x00000000fffff984 */ /* 0x000fe20000000800 */
[----:B------:R-:W-:Y:S01]  /*2eb0*/  @!PT LDS RZ, [RZ] ;  /* 0x00000000fffff984 */ /* 0x000fe20000000800 */
[----:B------:R-:W-:Y:S01]  /*2ec0*/  @!PT LDS RZ, [RZ] ;  /* 0x00000000fffff984 */ /* 0x000fe20000000800 */
[----:B------:R3:W-:Y:S06]  /*2ed0*/  MEMBAR.ALL.CTA ;  /* 0x0000000000007992 */ /* 0x0007ec0000008000 */
[----:B---3--:R-:W3:Y:S01]  /*2ee0*/  FENCE.VIEW.ASYNC.S ;  /* 0x00000000000073c6 */ /* 0x008ee20000000000 */
[----:B------:R-:W-:Y:S01]  /*2ef0*/  SEL R11, R11, RZ, P1 ;  /* 0x000000ff0b0b7207 */ /* 0x000fe20000800000 */
[----:B---3--:R3:W-:Y:S01]  /*2f00*/  SYNCS.ARRIVE.TRANS64.RED.A1T0 RZ, [R2+URZ], RZ ;  /* 0x000000ff02ff79a7 */ /* 0x0087e200081004ff */
[----:B--2---:R-:W-:-:S02]  /*2f10*/  LOP3.LUT P3, RZ, R6, 0x1, RZ, 0xc0, !PT ;  /* 0x0000000106ff7812 */ /* 0x004fc4000786c0ff */
[----:B------:R-:W-:-:S04]  /*2f20*/  SEL R4, RZ, 0x1, P1 ;  /* 0x00000001ff047807 */ /* 0x000fc80000800000 */
[----:B------:R-:W-:Y:S02]  /*2f30*/  LOP3.LUT R10, R10, R4, RZ, 0x3c, !PT ;  /* 0x000000040a0a7212 */ /* 0x000fe400078e3cff */
[----:B---3--:R-:W-:-:S04]  /*2f40*/  SEL R2, RZ, 0x1, P0 ;  /* 0x00000001ff027807 */ /* 0x008fc80000000000 */
[----:B------:R-:W-:Y:S01]  /*2f50*/  LOP3.LUT R9, R9, R2, RZ, 0x3c, !PT ;  /* 0x0000000209097212 */ /* 0x000fe200078e3cff */
[----:B------:R-:W-:Y:S06]  /*2f60*/  @P3 BRA `(.L_x_51) ;  /* 0xfffffffc002c3947 */ /* 0x000fec000383ffff */
[----:B------:R-:W-:Y:S01]  /*2f70*/  ULEA UR4, UR5, UR6, 0x3 ;  /* 0x0000000605047291 */ /* 0x000fe2000f8e18ff */
[----:B------:R-:W-:-:S08]  /*2f80*/  SHF.L.U32 R2, R12, 0x1f, RZ ;  /* 0x0000001f0c027819 */ /* 0x000fd000000006ff */
[----:B------:R-:W2:Y:S02]  /*2f90*/  SYNCS.PHASECHK.TRANS64 P0, [UR4+0xa0], R2 ;  /* 0x0000a002ff0075a7 */ /* 0x000ea40008001004 */
[----:B--2---:R-:W-:Y:S05]  /*2fa0*/  @P0 BRA `(.L_x_52) ;  /* 0x0000000000080947 */ /* 0x004fea0003800000 */
[----:B------:R-:W2:Y:S02]  /*2fb0*/  SYNCS.PHASECHK.TRANS64.TRYWAIT P0, [UR4+0xa0], R2 ;  /* 0x0000a002ff0075a7 */ /* 0x000ea40008001104 */
[----:B--2---:R-:W-:Y:S05]  /*2fc0*/  @!P0 BRA `(.L_x_53) ;  /* 0x00000060005c8947 */ /* 0x004fea0003800000 */
.L_x_52:
[----:B------:R-:W-:-:S04]  /*2fd0*/  UIADD3 UR7, UPT, UPT, UR5, 0x1, URZ ;  /* 0x0000000105077890 */ /* 0x000fc8000fffe0ff */
[----:B------:R-:W-:-:S04]  /*2fe0*/  UISETP.NE.AND UP0, UPT, UR7, 0x2, UPT ;  /* 0x000000020700788c */ /* 0x000fc8000bf05270 */
[----:B------:R-:W-:Y:S02]  /*2ff0*/  USEL UR8, URZ, 0x1, UP0 ;  /* 0x00000001ff087887 */ /* 0x000fe40008000000 */
[----:B------:R-:W-:-:S04]  /*3000*/  USEL UR7, UR7, URZ, UP0 ;  /* 0x000000ff07077287 */ /* 0x000fc80008000000 */
[----:B------:R-:W-:Y:S01]  /*3010*/  ULEA UR7, UR7, UR6, 0x3 ;  /* 0x0000000607077291 */ /* 0x000fe2000f8e18ff */
[----:B--2---:R-:W-:-:S04]  /*3020*/  LOP3.LUT R2, R12, UR8, RZ, 0x3c, !PT ;  /* 0x000000080c027c12 */ /* 0x004fc8000f8e3cff */
[----:B------:R-:W-:-:S04]  /*3030*/  SHF.L.U32 R0, R2, 0x1f, RZ ;  /* 0x0000001f02007819 */ /* 0x000fc800000006ff */
[----:B------:R-:W2:Y:S02]  /*3040*/  SYNCS.PHASECHK.TRANS64 P0, [UR7+0xa0], R0 ;  /* 0x0000a000ff0075a7 */ /* 0x000ea40008001007 */
[----:B-12---:R-:W-:Y:S05]  /*3050*/  @P0 EXIT ;  /* 0x000000000000094d */ /* 0x006fea0003800000 */
[----:B------:R-:W-:Y:S02]  /*3060*/  SHF.L.U32 R2, R2, 0x1f, RZ ;  /* 0x0000001f02027819 */ /* 0x000fe400000006ff */
[----:B------:R-:W-:-:S07]  /*3070*/  MOV R0, UR7 ;  /* 0x0000000700007c02 */ /* 0x000fce0008000f00 */
.L_x_54:
[----:B-1----:R1:W2:Y:S02]  /*3080*/  SYNCS.PHASECHK.TRANS64.TRYWAIT P0, [R0+URZ+0xa0], R2 ;  /* 0x0000a002000075a7 */ /* 0x0022a400080011ff */
[----:B--2---:R-:W-:Y:S05]  /*3090*/  @!P0 NANOSLEEP.SYNCS 0x989680 ;  /* 0x009896800000895d */ /* 0x004fea0003900000 */
[----:B------:R-:W2:Y:S02]  /*30a0*/  @!P0 SYNCS.PHASECHK.TRANS64 P0, [R0+URZ+0xa0], R2 ;  /* 0x0000a002000085a7 */ /* 0x000ea400080010ff */
[----:B--2---:R-:W-:Y:S05]  /*30b0*/  @P0 EXIT ;  /* 0x000000000000094d */ /* 0x004fea0003800000 */
[----:B------:R-:W-:Y:S05]  /*30c0*/  BRA `(.L_x_54) ;  /* 0xfffffffc00ec7947 */ /* 0x000fea000383ffff */
.L_x_47:
[----:B------:R-:W-:Y:S05]  /*30d0*/  BRA.U UP5, `(.L_x_55) ;  /* 0x0000001105d87547 */ /* 0x000fea000b800000 */
[----:B------:R-:W-:Y:S01]  /*30e0*/  UMOV UR4, 0x40 ;  /* 0x0000004000047882 */ /* 0x000fe20000000000 */
[----:B------:R-:W-:Y:S01]  /*30f0*/  NOP ;  /* 0x0000000000007918 */ /* 0x000fe20000000000 */
[----:B------:R-:W-:Y:S01]  /*3100*/  ULEA UR5, UR47, UR4, 0x18 ;  /* 0x000000042f057291 */ /* 0x000fe2000f8ec0ff */
[----:B------:R-:W-:Y:S02]  /*3110*/  UMOV UR6, 0x400 ;  /* 0x0000040000067882 */ /* 0x000fe40000000000 */
[----:B------:R-:W-:-:S06]  /*3120*/  ULEA UR6, UR47, UR6, 0x18 ;  /* 0x000000062f067291 */ /* 0x000fcc000f8ec0ff */
[----:B------:R-:W2:Y:S02]  /*3130*/  LDS.U8 R0, [UR5+0x1c] ;  /* 0x00001c05ff007984 */ /* 0x000ea40008000000 */
[----:B--2---:R-:W-:-:S13]  /*3140*/  ISETP.NE.AND P0, PT, R0, RZ, PT ;  /* 0x000000ff0000720c */ /* 0x004fda0003f05270 */
[----:B------:R-:W-:Y:S05]  /*3150*/  @P0 BRA `(.L_x_56) ;  /* 0x0000000400080947 */ /* 0x000fea0003800000 */
[----:B------:R-:W-:Y:S02]  /*3160*/  UISETP.NE.U32.AND UP1, UPT, UR48, 0x1, UPT ;  /* 0x000000013000788c */ /* 0x000fe4000bf25070 */
[----:B------:R-:W-:-:S07]  /*3170*/  UIADD3 UR7, UPT, UPT, UR5, 0x8, URZ ;  /* 0x0000000805077890 */ /* 0x000fce000fffe0ff */
[----:B------:R-:W-:Y:S05]  /*3180*/  BRA.U !UP1, `(.L_x_57) ;  /* 0x00000001099c7547 */ /* 0x000fea000b800000 */
[----:B------:R-:W-:Y:S01]  /*3190*/  ELECT P0, URZ, PT ;  /* 0x0000000000ff782f */ /* 0x000fe20003800000 */
[----:B------:R-:W-:-:S12]  /*31a0*/  BSSY B0, `(.L_x_57) ;  /* 0x0000025000007945 */ /* 0x000fd80003800000 */
[----:B------:R-:W-:Y:S05]  /*31b0*/  @!P0 BRA `(.L_x_58) ;  /* 0x00000000008c8947 */ /* 0x000fea0003800000 */
[----:B------:R-:W-:-:S05]  /*31c0*/  UMOV UR4, 0x10 ;  /* 0x0000001000047882 */ /* 0x000fca0000000000 */
[----:B------:R-:W-:Y:S04]  /*31d0*/  DEPBAR.LE SB2, 0x36 ;  /* 0x0000ad800000791a */ /* 0x000fe80000000000 */
[----:B------:R-:W2:Y:S02]  /*31e0*/  UTCATOMSWS.2CTA.FIND_AND_SET.ALIGN UP0, UR4, UR4 ;  /* 0x00000004000475e3 */ /* 0x000ea40008200800 */
[----:B--2---:R-:W-:Y:S01]  /*31f0*/  MOV R10, UR4 ;  /* 0x00000004000a7c02 */ /* 0x004fe20008000f00 */
[----:B------:R-:W-:Y:S06]  /*3200*/  BRA.U UP0, `(.L_x_59) ;  /* 0x0000000100187547 */ /* 0x000fec000b800000 */
.L_x_60:
[----:B------:R-:W-:Y:S05]  /*3210*/  NANOSLEEP 0x64 ;  /* 0x000000640000795d */ /* 0x000fea0003800000 */
[----:B------:R-:W-:-:S05]  /*3220*/  UMOV UR4, 0x10 ;  /* 0x0000001000047882 */ /* 0x000fca0000000000 */
[----:B------:R-:W-:Y:S04]  /*3230*/  DEPBAR.LE SB2, 0x36 ;  /* 0x0000ad800000791a */ /* 0x000fe80000000000 */
[----:B------:R-:W2:Y:S02]  /*3240*/  UTCATOMSWS.2CTA.FIND_AND_SET.ALIGN UP0, UR4, UR4 ;  /* 0x00000004000475e3 */ /* 0x000ea40008200800 */
[----:B--2---:R-:W-:Y:S01]  /*3250*/  MOV R10, UR4 ;  /* 0x00000004000a7c02 */ /* 0x004fe20008000f00 */
[----:B------:R-:W-:Y:S05]  /*3260*/  BRA.U !UP0, `(.L_x_60) ;  /* 0xfffffffd08e87547 */ /* 0x000fea000b83ffff */
.L_x_59:
[----:B------:R-:W2:Y:S01]  /*3270*/  LDS R6, [UR5+0x10] ;  /* 0x00001005ff067984 */ /* 0x000ea20008000800 */
[----:B------:R-:W-:Y:S01]  /*3280*/  IMAD.U32 R0, RZ, RZ, UR6 ;  /* 0x00000006ff007e24 */ /* 0x000fe2000f8e00ff */
[----:B------:R-:W-:-:S03]  /*3290*/  MOV R4, UR49 ;  /* 0x0000003100047c02 */ /* 0x000fc60008000f00 */
[----:B------:R-:W-:Y:S01]  /*32a0*/  VIADD R0, R0, 0x140 ;  /* 0x0000014000007836 */ /* 0x000fe20000000000 */
[----:B--2---:R-:W-:-:S04]  /*32b0*/  SHF.L.U32 R6, R6, 0x1f, RZ ;  /* 0x0000001f06067819 */ /* 0x004fc800000006ff */
[----:B------:R-:W2:Y:S02]  /*32c0*/  SYNCS.PHASECHK.TRANS64.TRYWAIT P0, [UR5+0x8], R6 ;  /* 0x00000806ff0075a7 */ /* 0x000ea40008001105 */
[----:B--2---:R-:W-:Y:S05]  /*32d0*/  @P0 BRA `(.L_x_61) ;  /* 0x0000000000080947 */ /* 0x004fea0003800000 */
[----:B------:R-:W2:Y:S02]  /*32e0*/  SYNCS.PHASECHK.TRANS64.TRYWAIT P0, [UR5+0x8], R6 ;  /* 0x00000806ff0075a7 */ /* 0x000ea40008001105 */
[----:B--2---:R-:W-:Y:S05]  /*32f0*/  @!P0 BRA `(.L_x_62) ;  /* 0x0000005c00a88947 */ /* 0x004fea0003800000 */
.L_x_61:
[----:B------:R-:W-:Y:S01]  /*3300*/  PRMT R4, R4, 0x654, R0 ;  /* 0x0000065404047816 */ /* 0x000fe20000000000 */
[----:B------:R-:W-:Y:S01]  /*3310*/  HFMA2 R0, -RZ, RZ, 0, 5.9604644775390625e-08 ;  /* 0x00000001ff007431 */ /* 0x000fe200000001ff */
[----:B------:R-:W-:Y:S01]  /*3320*/  UPRMT UR4, UR49, 0x654, UR7 ;  /* 0x0000065431047896 */ /* 0x000fe20008000007 */
[----:B------:R-:W-:Y:S02]  /*3330*/  IMAD.MOV.U32 R8, RZ, RZ, 0xffff ;  /* 0x0000ffffff087424 */ /* 0x000fe400078e00ff */
[----:B--2---:R-:W-:Y:S02]  /*3340*/  IMAD.MOV.U32 R6, RZ, RZ, 0x4 ;  /* 0x00000004ff067424 */ /* 0x004fe400078e00ff */
[----:B------:R-:W-:Y:S01]  /*3350*/  IMAD.SHL.U32 R9, R10, 0x20, RZ ;  /* 0x000000200a097824 */ /* 0x000fe200078e00ff */
[----:B------:R-:W-:Y:S02]  /*3360*/  MOV R5, UR4 ;  /* 0x0000000400057c02 */ /* 0x000fe40008000f00 */
[-C--:B------:R-:W-:Y:S01]  /*3370*/  SHF.L.U32 R8, R8, R10.reuse, RZ ;  /* 0x0000000a08087219 */ /* 0x080fe200000006ff */
[----:B------:R2:W-:Y:S01]  /*3380*/  SYNCS.ARRIVE.TRANS64.RED RZ, [UR4], R6 ;  /* 0x00000006ffff79a7 */ /* 0x0005e20008000404 */
[----:B------:R-:W-:Y:S01]  /*3390*/  SHF.L.U32 R7, R0, R10, RZ ;  /* 0x0000000a00077219 */ /* 0x000fe200000006ff */
[----:B------:R2:W-:Y:S04]  /*33a0*/  STS [UR6+0x140], R9 ;  /* 0x00014009ff007988 */ /* 0x0005e80008000806 */
[----:B------:R2:W-:Y:S04]  /*33b0*/  STAS [R4.64], R10 ;  /* 0x0000000a04007dbd */ /* 0x0005e8000c0008ff */
[----:B------:R2:W-:Y:S04]  /*33c0*/  ATOMS.OR RZ, [UR5+0x14], R8 ;  /* 0x00001408ffff798c */ /* 0x0005e8000b000005 */
[----:B------:R2:W-:Y:S04]  /*33d0*/  ATOMS.OR RZ, [UR5+0x18], R7 ;  /* 0x00001807ffff798c */ /* 0x0005e8000b000005 */
[----:B------:R2:W-:Y:S02]  /*33e0*/  ATOMS.XOR RZ, [UR5+0x10], R0 ;  /* 0x00001000ffff798c */ /* 0x0005e4000b800005 */
.L_x_58:
[----:B-1----:R-:W-:Y:S05]  /*33f0*/  BSYNC B0 ;  /* 0x0000000000007941 */ /* 0x002fea0003800000 */
.L_x_57:
[----:B------:R-:W-:Y:S05]  /*3400*/  BRA.U UP1, `(.L_x_63) ;  /* 0x00000001016c7547 */ /* 0x000fea000b800000 */
[----:B------:R-:W-:-:S03]  /*3410*/  UMOV UR4, 0xffffffff ;  /* 0xffffffff00047882 */ /* 0x000fc60000000000 */
[----:B------:R-:W-:Y:S05]  /*3420*/  BRA.DIV UR4, `(.L_x_64) ;  /* 0x0000005e04747947 */ /* 0x000fea000b800000 */
[----:B------:R-:W-:-:S13]  /*3430*/  ELECT P6, URZ, PT ;  /* 0x0000000000ff782f */ /* 0x000fda00038c0000 */
.L_x_166:
[----:B------:R-:W-:Y:S05]  /*3440*/  @!P6 BRA `(.L_x_63) ;  /* 0x00000000005ce947 */ /* 0x000fea0003800000 */
[----:B--2---:R-:W2:Y:S02]  /*3450*/  LDS R4, [UR5+0x10] ;  /* 0x00001005ff047984 */ /* 0x004ea40008000800 */
[----:B--2---:R-:W-:-:S04]  /*3460*/  SHF.L.U32 R4, R4, 0x1f, RZ ;  /* 0x0000001f04047819 */ /* 0x004fc800000006ff */
[----:B------:R-:W2:Y:S02]  /*3470*/  SYNCS.PHASECHK.TRANS64.TRYWAIT P0, [UR5+0x8], R4 ;  /* 0x00000804ff0075a7 */ /* 0x000ea40008001105 */
[----:B--2---:R-:W-:Y:S05]  /*3480*/  @P0 BRA `(.L_x_65) ;  /* 0x0000000000080947 */ /* 0x004fea0003800000 */
[----:B------:R-:W2:Y:S02]  /*3490*/  SYNCS.PHASECHK.TRANS64.TRYWAIT P0, [UR5+0x8], R4 ;  /* 0x00000804ff0075a7 */ /* 0x000ea40008001105 */
[----:B--2---:R-:W-:Y:S05]  /*34a0*/  @!P0 BRA `(.L_x_66) ;  /* 0x0000005c00748947 */ /* 0x004fea0003800000 */
.L_x_65:
[----:B------:R-:W3:Y:S01]  /*34b0*/  LDS R6, [UR6+0x140] ;  /* 0x00014006ff067984 */ /* 0x000ee20008000800 */
[----:B--2---:R-:W-:Y:S02]  /*34c0*/  HFMA2 R0, -RZ, RZ, 0, 5.9604644775390625e-08 ;  /* 0x00000001ff007431 */ /* 0x004fe400000001ff */
[----:B------:R-:W-:Y:S01]  /*34d0*/  IMAD.MOV.U32 R4, RZ, RZ, 0xffff ;  /* 0x0000ffffff047424 */ /* 0x000fe200078e00ff */
[----:B------:R-:W-:Y:S01]  /*34e0*/  UPRMT UR4, UR49, 0x654, UR7 ;  /* 0x0000065431047896 */ /* 0x000fe20008000007 */
[----:B---3--:R-:W-:-:S03]  /*34f0*/  IMAD.SHL.U32 R5, R6, 0x20, RZ ;  /* 0x0000002006057824 */ /* 0x008fc600078e00ff */
[-C--:B------:R-:W-:Y:S02]  /*3500*/  SHF.L.U32 R4, R4, R6.reuse, RZ ;  /* 0x0000000604047219 */ /* 0x080fe400000006ff */
[----:B------:R-:W-:Y:S01]  /*3510*/  SHF.L.U32 R6, R0, R6, RZ ;  /* 0x0000000600067219 */ /* 0x000fe200000006ff */
[----:B------:R3:W-:Y:S04]  /*3520*/  STS [UR6+0x140], R5 ;  /* 0x00014005ff007988 */ /* 0x0007e80008000806 */
[----:B------:R3:W-:Y:S04]  /*3530*/  ATOMS.OR RZ, [UR5+0x14], R4 ;  /* 0x00001404ffff798c */ /* 0x0007e8000b000005 */
[----:B------:R3:W-:Y:S01]  /*3540*/  ATOMS.OR RZ, [UR5+0x18], R6 ;  /* 0x00001806ffff798c */ /* 0x0007e2000b000005 */
[----:B------:R-:W-:Y:S03]  /*3550*/  SYNCS.ARRIVE.TRANS64.RED.A1T0 RZ, [UR4], RZ ;  /* 0x000000ffffff79a7 */ /* 0x000fe60008100404 */
[----:B------:R3:W-:Y:S01]  /*3560*/  ATOMS.XOR RZ, [UR5+0x10], R0 ;  /* 0x00001000ffff798c */ /* 0x0007e2000b800005 */
[----:B------:R-:W-:Y:S05]  /*3570*/  BRA `(.L_x_63) ;  /* 0x0000000000107947 */ /* 0x000fea0003800000 */
.L_x_56:
[----:B------:R-:W-:Y:S02]  /*3580*/  MOV R0, 0xffffffff ;  /* 0xffffffff00007802 */ /* 0x000fe40000000f00 */
[----:B------:R-:W-:-:S03]  /*3590*/  MOV R4, 0x35c0 ;  /* 0x000035c000047802 */ /* 0x000fc60000000f00 */
[----:B------:R2:W-:Y:S04]  /*35a0*/  STS [UR6+0x140], R0 ;  /* 0x00014000ff007988 */ /* 0x0005e80008000806 */
[----:B-12--5:R-:W-:Y:S05]  /*35b0*/  CALL.REL.NOINC `($__internal_1_$__cuda_sm10x_tcgen05_guardrail_trap_phase_invalid_during_alloc) ;  /* 0x0000006400487944 */ /* 0x026fea0003c00000 */
.L_x_63:
[----:B------:R-:W-:Y:S05]  /*35c0*/  WARPSYNC.ALL ;  /* 0x0000000000007948 */ /* 0x000fea0003800000 */
[----:B------:R-:W4:Y:S01]  /*35d0*/  S2UR UR4, SR_CgaCtaId ;  /* 0x00000000000479c3 */ /* 0x000f220000008800 */
[----:B------:R-:W-:Y:S01]  /*35e0*/  UMOV UR26, 0x400 ;  /* 0x00000400001a7882 */ /* 0x000fe20000000000 */
[----:B------:R-:W-:-:S06]  /*35f0*/  NOP ;  /* 0x0000000000007918 */ /* 0x000fcc0000000000 */
[----:B------:R-:W-:Y:S06]  /*3600*/  BAR.ARV 0x6, 0xa0 ;  /* 0x0182800000007b1d */ /* 0x000fec0000002000 */
[----:B------:R-:W1:Y:S01]  /*3610*/  LDCU UR6, c[0x0][0x38c] ;  /* 0x00007180ff0677ac */ /* 0x000e620008000800 */
[----:B------:R-:W-:Y:S01]  /*3620*/  LOP3.LUT R3, R3, 0xffff, RZ, 0xc0, !PT ;  /* 0x0000ffff03037812 */ /* 0x000fe200078ec0ff */
[----:B--2---:R-:W-:Y:S01]  /*3630*/  IMAD.MOV.U32 R9, RZ, RZ, 0x1 ;  /* 0x00000001ff097424 */ /* 0x004fe200078e00ff */
[----:B------:R-:W-:Y:S01]  /*3640*/  LOP3.LUT R2, R2, 0xffff, RZ, 0xc0, !PT ;  /* 0x0000ffff02027812 */ /* 0x000fe200078ec0ff */
[----:B------:R-:W-:Y:S01]  /*3650*/  IMAD.MOV.U32 R8, RZ, RZ, RZ ;  /* 0x000000ffff087224 */ /* 0x000fe200078e00ff */
[----:B------:R-:W-:Y:S01]  /*3660*/  R2UR UR28, R3 ;  /* 0x00000000031c72ca */ /* 0x000fe200000e0000 */
[----:B------:R-:W-:Y:S01]  /*3670*/  UMOV UR32, URZ ;  /* 0x000000ff00207c82 */ /* 0x000fe20008000000 */
[----:B------:R-:W-:-:S02]  /*3680*/  R2UR UR42, R2 ;  /* 0x00000000022a72ca */ /* 0x000fc400000e0000 */
[----:B------:R-:W-:Y:S01]  /*3690*/  CS2R R2, SRZ ;  /* 0x0000000000027805 */ /* 0x000fe2000001ff00 */
[----:B------:R-:W-:Y:S01]  /*36a0*/  UMOV UR23, URZ ;  /* 0x000000ff00177c82 */ /* 0x000fe20008000000 */
[----:B----4-:R-:W-:Y:S01]  /*36b0*/  ULEA UR26, UR4, UR26, 0x18 ;  /* 0x0000001a041a7291 */ /* 0x010fe2000f8ec0ff */
[----:B------:R-:W-:Y:S01]  /*36c0*/  UMOV UR22, URZ ;  /* 0x000000ff00167c82 */ /* 0x000fe20008000000 */
[----:B------:R-:W-:Y:S02]  /*36d0*/  UISETP.NE.AND UP3, UPT, UR48, URZ, UPT ;  /* 0x000000ff3000728c */ /* 0x000fe4000bf65270 */
[----:B------:R-:W-:Y:S02]  /*36e0*/  UIADD3 UR5, UPT, UPT, UR26, 0x4300, URZ ;  /* 0x000043001a057890 */ /* 0x000fe4000fffe0ff */
[----:B------:R-:W-:-:S03]  /*36f0*/  UIADD3 UR4, UPT, UPT, UR26, 0xc300, URZ ;  /* 0x0000c3001a047890 */ /* 0x000fc6000fffe0ff */
[----:B---3--:R-:W2:Y:S01]  /*3700*/  LDS R0, [UR26+0x140] ;  /* 0x0001401aff007984 */ /* 0x008ea20008000800 */
[----:B-1----:R-:W-:Y:S02]  /*3710*/  UIADD3 UR6, UPT, UPT, UR6, 0x3f, URZ ;  /* 0x0000003f06067890 */ /* 0x002fe4000fffe0ff */
[----:B------:R-:W-:Y:S02]  /*3720*/  USHF.R.U32.HI UR5, URZ, 0x4, UR5 ;  /* 0x00000004ff057899 */ /* 0x000fe40008011605 */
[----:B------:R-:W-:Y:S02]  /*3730*/  USHF.R.S32.HI UR33, URZ, 0x1f, UR6 ;  /* 0x0000001fff217899 */ /* 0x000fe40008011406 */
[----:B------:R-:W-:Y:S02]  /*3740*/  USHF.R.U32.HI UR4, URZ, 0x4, UR4 ;  /* 0x00000004ff047899 */ /* 0x000fe40008011604 */
[----:B------:R-:W-:Y:S02]  /*3750*/  ULEA.HI UR33, UR33, UR6, URZ, 0x6 ;  /* 0x0000000621217291 */ /* 0x000fe4000f8f30ff */
[----:B------:R-:W-:-:S02]  /*3760*/  ULOP3.LUT UR5, UR5, 0x3fff, URZ, 0xc0, !UPT ;  /* 0x00003fff05057892 */ /* 0x000fc4000f8ec0ff */
[----:B------:R-:W-:Y:S02]  /*3770*/  USHF.R.S32.HI UR33, URZ, 0x6, UR33 ;  /* 0x00000006ff217899 */ /* 0x000fe40008011421 */
[----:B------:R-:W-:Y:S02]  /*3780*/  ULOP3.LUT UR30, UR4, 0x3fff, URZ, 0xc0, !UPT ;  /* 0x00003fff041e7892 */ /* 0x000fe4000f8ec0ff */
[----:B------:R-:W-:Y:S01]  /*3790*/  UISETP.LT.AND UP0, UPT, UR33, 0x1, UPT ;  /* 0x000000012100788c */ /* 0x000fe2000bf01270 */
[----:B------:R-:W-:Y:S01]  /*37a0*/  UMOV UR40, 0x0 ;  /* 0x0000000000287882 */ /* 0x000fe20000000000 */
[----:B------:R-:W-:Y:S01]  /*37b0*/  UMOV UR41, 0x8200010 ;  /* 0x0820001000297882 */ /* 0x000fe20000000000 */
[----:B------:R-:W-:Y:S02]  /*37c0*/  ULOP3.LUT UR29, UR5, 0x10000, URZ, 0xfc, !UPT ;  /* 0x00010000051d7892 */ /* 0x000fe4000f8efcff */
[----:B------:R-:W-:Y:S02]  /*37d0*/  ULOP3.LUT UR30, UR30, 0x10000, URZ, 0xfc, !UPT ;  /* 0x000100001e1e7892 */ /* 0x000fe4000f8efcff */
[----:B------:R-:W-:Y:S01]  /*37e0*/  USEL UR43, UR33, 0x1, !UP0 ;  /* 0x00000001212b7887 */ /* 0x000fe2000c000000 */
[----:B------:R-:W-:Y:S01]  /*37f0*/  UMOV UR38, 0x0 ;  /* 0x0000000000267882 */ /* 0x000fe20000000000 */
[----:B------:R-:W-:Y:S01]  /*3800*/  UMOV UR39, 0x8200010 ;  /* 0x0820001000277882 */ /* 0x000fe20000000000 */
[----:B------:R-:W-:Y:S01]  /*3810*/  UMOV UR36, 0x0 ;  /* 0x0000000000247882 */ /* 0x000fe20000000000 */
[----:B------:R-:W-:Y:S01]  /*3820*/  UMOV UR37, 0x8200010 ;  /* 0x0820001000257882 */ /* 0x000fe20000000000 */
[----:B------:R-:W-:Y:S01]  /*3830*/  UMOV UR34, 0x0 ;  /* 0x0000000000227882 */ /* 0x000fe20000000000 */
[----:B------:R-:W-:Y:S01]  /*3840*/  UMOV UR35, 0x8200010 ;  /* 0x0820001000237882 */ /* 0x000fe20000000000 */
[----:B--2---:R-:W-:-:S15]  /*3850*/  R2UR UR44, R0 ;  /* 0x00000000002c72ca */ /* 0x004fde00000e0000 */
.L_x_74:
[C---:B------:R-:W-:Y:S02]  /*3860*/  LEA R0, R8.reuse, UR26, 0x3 ;  /* 0x0000001a08007c11 */ /* 0x040fe4000f8e18ff */
[----:B------:R-:W-:Y:S02]  /*3870*/  SHF.L.U32 R4, R3, 0x1f, RZ ;  /* 0x0000001f03047819 */ /* 0x000fe400000006ff */
[----:B------:R-:W-:Y:S02]  /*3880*/  LEA R5, R8, UR26, 0x4 ;  /* 0x0000001a08057c11 */ /* 0x000fe4000f8e20ff */
[----:B------:R-:W1:Y:S02]  /*3890*/  SYNCS.PHASECHK.TRANS64.TRYWAIT P0, [R0+URZ+0x90], R4 ;  /* 0x00009004000075a7 */ /* 0x000e6400080011ff */
[----:B-1-3--:R-:W-:Y:S05]  /*38a0*/  @!P0 BRA `(.L_x_67) ;  /* 0x00000058008c8947 */ /* 0x00afea0003800000 */
.L_x_167:
[----:B-1----:R-:W1:Y:S01]  /*38b0*/  LDS.128 R4, [R5+0x120] ;  /* 0x0001200005047984 */ /* 0x002e620000000c00 */
[----:B------:R-:W-:Y:S02]  /*38c0*/  VIADD R0, R0, 0xa0 ;  /* 0x000000a000007836 */ /* 0x000fe40000000000 */
[----:B------:R-:W-:Y:S01]  /*38d0*/  VIADD R8, R8, 0x1 ;  /* 0x0000000108087836 */ /* 0x000fe20000000000 */
[----:B------:R-:W-:Y:S01]  /*38e0*/  @!PT LDS RZ, [RZ] ;  /* 0x00000000fffff984 */ /* 0x000fe20000000800 */
[----:B------:R-:W-:Y:S01]  /*38f0*/  @!PT LDS RZ, [RZ] ;  /* 0x00000000fffff984 */ /* 0x000fe20000000800 */
[----:B------:R-:W-:Y:S01]  /*3900*/  @!PT LDS RZ, [RZ] ;  /* 0x00000000fffff984 */ /* 0x000fe20000000800 */
[----:B------:R-:W-:Y:S01]  /*3910*/  @!PT LDS RZ, [RZ] ;  /* 0x00000000fffff984 */ /* 0x000fe20000000800 */
[----:B------:R2:W-:Y:S06]  /*3920*/  MEMBAR.ALL.CTA ;  /* 0x0000000000007992 */ /* 0x0005ec0000008000 */
[----:B--2---:R-:W2:Y:S01]  /*3930*/  FENCE.VIEW.ASYNC.S ;  /* 0x00000000000073c6 */ /* 0x004ea20000000000 */
[----:B------:R-:W-:-:S04]  /*3940*/  PRMT R0, RZ, 0x654, R0 ;  /* 0x00000654ff007816 */ /* 0x000fc80000000000 */
[----:B--2---:R2:W-:Y:S01]  /*3950*/  SYNCS.ARRIVE.TRANS64.RED.A1T0 RZ, [R0+URZ], RZ ;  /* 0x000000ff00ff79a7 */ /* 0x0045e200081004ff */
[----:B-1----:R-:W-:Y:S01]  /*3960*/  LOP3.LUT P1, RZ, R6, 0x1, RZ, 0xc0, !PT ;  /* 0x0000000106ff7812 */ /* 0x002fe2000782c0ff */
[----:B--2---:R-:W-:-:S12]  /*3970*/  BRA.U UP3, `(.L_x_68) ;  /* 0x0000000503087547 */ /* 0x004fd8000b800000 */
[----:B------:R-:W1:Y:S01]  /*3980*/  LDCU UR4, c[0x0][0x38c] ;  /* 0x00007180ff0477ac */ /* 0x000e620008000800 */
[----:B------:R-:W-:Y:S02]  /*3990*/  PLOP3.LUT P2, PT, PT, PT, PT, 0x80, 0x8 ;  /* 0x000000000008781c */ /* 0x000fe40003f4f070 */
[----:B------:R-:W-:Y:S01]  /*39a0*/  SHF.L.U32 R4, R9, 0x1f, RZ ;  /* 0x0000001f09047819 */ /* 0x000fe200000006ff */
[----:B------:R-:W-:Y:S02]  /*39b0*/  ULEA UR31, UR32, UR26, 0x3 ;  /* 0x0000001a201f7291 */ /* 0x000fe4000f8e18ff */
[----:B------:R-:W-:Y:S02]  /*39c0*/  ULEA UR11, UR32, UR44, 0x6 ;  /* 0x0000002c200b7291 */ /* 0x000fe4000f8e30ff */
[----:B-1----:R-:W-:-:S06]  /*39d0*/  UISETP.GE.AND UP0, UPT, UR4, 0x1, UPT ;  /* 0x000000010400788c */ /* 0x002fcc000bf06270 */
[----:B------:R-:W-:-:S05]  /*39e0*/  PLOP3.LUT P0, PT, PT, PT, UP0, 0x80, 0x8 ;  /* 0x000000000008781c */ /* 0x000fca0003f0f008 */
[----:B------:R-:W-:-:S08]  /*39f0*/  @UP0 ULEA UR4, UR23, UR26, 0x3 ;  /* 0x0000001a17040291 */ /* 0x000fd0000f8e18ff */
[----:B------:R-:W-:-:S04]  /*3a00*/  @P0 SHF.L.U32 R0, R2, 0x1f, RZ ;  /* 0x0000001f02000819 */ /* 0x000fc800000006ff */
[----:B------:R1:W2:Y:S01]  /*3a10*/  @P0 SYNCS.PHASECHK.TRANS64.TRYWAIT P2, [UR4], R0 ;  /* 0x00000000ff0005a7 */ /* 0x0002a20008041104 */
[----:B------:R-:W3:Y:S02]  /*3a20*/  SYNCS.PHASECHK.TRANS64.TRYWAIT P0, [UR31+0xd0], R4 ;  /* 0x0000d004ff0075a7 */ /* 0x000ee4000800111f */
[----:B-123--:R-:W-:Y:S05]  /*3a30*/  @!P0 BRA `(.L_x_69) ;  /* 0x00000058003c8947 */ /* 0x00efea0003800000 */
.L_x_169:
[----:B------:R-:W-:Y:S01]  /*3a40*/  UMOV UR27, UR22 ;  /* 0x00000016001b7c82 */ /* 0x000fe20008000000 */
[----:B------:R-:W-:Y:S05]  /*3a50*/  BRA.U !UP0, `(.L_x_70) ;  /* 0x0000000108c07547 */ /* 0x000fea000b800000 */
[----:B------:R-:W-:Y:S02]  /*3a60*/  UIADD3 UR27, UPT, UPT, UR43, UR22, URZ ;  /* 0x000000162b1b7290 */ /* 0x000fe4000fffe0ff */
[----:B------:R-:W-:Y:S01]  /*3a70*/  UPLOP3.LUT UP2, UPT, UPT, UPT, UPT, 0x40, 0x4 ;  /* 0x000000000004789c */ /* 0x000fe20003f4e870 */
[----:B------:R-:W-:Y:S01]  /*3a80*/  UMOV UR24, UR33 ;  /* 0x0000002100187c82 */ /* 0x000fe20008000000 */
[----:B------:R-:W-:-:S09]  /*3a90*/  UMOV UR10, UR23 ;  /* 0x00000017000a7c82 */ /* 0x000fd20008000000 */
.L_x_73:
[----:B--2---:R-:W-:Y:S01]  /*3aa0*/  ULEA UR5, UR10, UR26, 0x3 ;  /* 0x0000001a0a057291 */ /* 0x004fe2000f8e18ff */
[----:B---3--:R-:W-:Y:S11]  /*3ab0*/  @P2 BRA `(.L_x_71) ;  /* 0x00000000000c2947 */ /* 0x008ff60003800000 */
[----:B-1----:R-:W-:Y:S04]  /*3ac0*/  SHF.L.U32 R4, R2, 0x1f, RZ ;  /* 0x0000001f02047819 */ /* 0x002fe800000006ff */
[----:B------:R-:W1:Y:S02]  /*3ad0*/  SYNCS.PHASECHK.TRANS64.TRYWAIT P0, [UR5], R4 ;  /* 0x00000004ff0075a7 */ /* 0x000e640008001105 */
[----:B-1----:R-:W-:Y:S05]  /*3ae0*/  @!P0 BRA `(.L_x_72) ;  /* 0x0000005800288947 */ /* 0x002fea0003800000 */
.L_x_71:
[----:B------:R-:W-:Y:S01]  /*3af0*/  UISETP.NE.AND UP0, UPT, UR24, 0x1, UPT ;  /* 0x000000011800788c */ /* 0x000fe2000bf05270 */
[----:B------:R-:W-:Y:S01]  /*3b00*/  PLOP3.LUT P2, PT, PT, PT, PT, 0x80, 0x8 ;  /* 0x000000000008781c */ /* 0x000fe20003f4f070 */
[----:B------:R-:W-:Y:S02]  /*3b10*/  UIADD3 UR4, UPT, UPT, UR10, 0x1, URZ ;  /* 0x000000010a047890 */ /* 0x000fe4000fffe0ff */
[----:B------:R-:W-:Y:S02]  /*3b20*/  UIADD3 UR25, UPT, UPT, UR5, 0x20, URZ ;  /* 0x0000002005197890 */ /* 0x000fe4000fffe0ff */
[----:B------:R-:W-:Y:S01]  /*3b30*/  UISETP.NE.AND UP1, UPT, UR4, 0x4, UPT ;  /* 0x000000040400788c */ /* 0x000fe2000bf25270 */
[----:B------:R-:W-:Y:S01]  /*3b40*/  PLOP3.LUT P0, PT, PT, PT, UP0, 0x80, 0x8 ;  /* 0x000000000008781c */ /* 0x000fe20003f0f008 */
[----:B------:R-:W-:Y:S02]  /*3b50*/  UIADD3 UR22, UPT, UPT, UR22, 0x1, URZ ;  /* 0x0000000116167890 */ /* 0x000fe4000fffe0ff */
[----:B------:R-:W-:Y:S02]  /*3b60*/  USEL UR6, URZ, 0x1, UP1 ;  /* 0x00000001ff067887 */ /* 0x000fe40008800000 */
[----:B------:R-:W-:Y:S02]  /*3b70*/  USEL UR23, UR4, URZ, UP1 ;  /* 0x000000ff04177287 */ /* 0x000fe40008800000 */
[----:B------:R-:W-:Y:S02]  /*3b80*/  UIADD3 UR24, UPT, UPT, UR24, -0x1, URZ ;  /* 0xffffffff18187890 */ /* 0x000fe4000fffe0ff */
[----:B------:R-:W-:Y:S01]  /*3b90*/  @UP0 ULEA UR4, UR23, UR26, 0x3 ;  /* 0x0000001a17040291 */ /* 0x000fe2000f8e18ff */
[----:B------:R-:W-:Y:S01]  /*3ba0*/  LOP3.LUT R2, R2, UR6, RZ, 0x3c, !PT ;  /* 0x0000000602027c12 */ /* 0x000fe2000f8e3cff */
[----:B------:R-:W-:Y:S02]  /*3bb0*/  ULEA UR6, UR10, UR30, 0x9 ;  /* 0x0000001e0a067291 */ /* 0x000fe4000f8e48ff */
[----:B------:R-:W-:Y:S01]  /*3bc0*/  UISETP.NE.AND UP0, UPT, UR22, UR27, UPT ;  /* 0x0000001b1600728c */ /* 0x000fe2000bf05270 */
[----:B-1----:R-:W-:Y:S01]  /*3bd0*/  @P0 SHF.L.U32 R0, R2, 0x1f, RZ ;  /* 0x0000001f02000819 */ /* 0x002fe200000006ff */
[----:B------:R-:W-:Y:S02]  /*3be0*/  UIADD3 UR20, UPT, UPT, UR6, 0x2, URZ ;  /* 0x0000000206147890 */ /* 0x000fe4000fffe0ff */
[----:B------:R-:W-:Y:S01]  /*3bf0*/  UIADD3 UR16, UPT, UPT, UR6, 0x4, URZ ;  /* 0x0000000406107890 */ /* 0x000fe2000fffe0ff */
[----:B------:R2:W3:Y:S01]  /*3c00*/  @P0 SYNCS.PHASECHK.TRANS64.TRYWAIT P2, [UR4], R0 ;  /* 0x00000000ff0005a7 */ /* 0x0004e20008041104 */
[----:B------:R-:W-:Y:S02]  /*3c10*/  ULEA UR4, UR10, UR29, 0x9 ;  /* 0x0000001d0a047291 */ /* 0x000fe4000f8e48ff */
[----:B------:R-:W-:Y:S02]  /*3c20*/  UIADD3 UR12, UPT, UPT, UR6, 0x6, URZ ;  /* 0x00000006060c7890 */ /* 0x000fe4000fffe0ff */
[----:B------:R-:W-:Y:S02]  /*3c30*/  UIADD3 UR18, UPT, UPT, UR4, 0x2, URZ ;  /* 0x0000000204127890 */ /* 0x000fe4000fffe0ff */
[----:B------:R-:W-:Y:S02]  /*3c40*/  UIADD3 UR14, UPT, UPT, UR4, 0x4, URZ ;  /* 0x00000004040e7890 */ /* 0x000fe4000fffe0ff */
[----:B------:R-:W-:Y:S01]  /*3c50*/  UIADD3 UR8, UPT, UPT, UR4, 0x6, URZ ;  /* 0x0000000604087890 */ /* 0x000fe2000fffe0ff */
[----:B------:R-:W-:Y:S01]  /*3c60*/  UMOV UR7, 0x40004040 ;  /* 0x4000404000077882 */ /* 0x000fe20000000000 */
[----:B------:R-:W-:Y:S01]  /*3c70*/  UMOV UR5, 0x40004040 ;  /* 0x4000404000057882 */ /* 0x000fe20000000000 */
[----:B------:R-:W-:Y:S01]  /*3c80*/  UMOV UR21, 0x40004040 ;  /* 0x4000404000157882 */ /* 0x000fe20000000000 */
[----:B------:R2:W-:Y:S01]  /*3c90*/  UTCHMMA.2CTA gdesc[UR4], gdesc[UR6], tmem[UR11], tmem[UR40], idesc[UR41], UP2 ;  /* 0x00ff2806040075ea */ /* 0x0005e2000920000b */
[----:B------:R-:W-:Y:S01]  /*3ca0*/  UPLOP3.LUT UP2, UPT, UPT, UPT, UPT, 0x80, 0x8 ;  /* 0x000000000008789c */ /* 0x000fe20003f4f070 */
[----:B------:R-:W-:Y:S01]  /*3cb0*/  UMOV UR19, 0x40004040 ;  /* 0x4000404000137882 */ /* 0x000fe20000000000 */
[----:B------:R-:W-:Y:S01]  /*3cc0*/  UMOV UR17, 0x40004040 ;  /* 0x4000404000117882 */ /* 0x000fe20000000000 */
[----:B------:R2:W-:Y:S01]  /*3cd0*/  UTCHMMA.2CTA gdesc[UR18], gdesc[UR20], tmem[UR11], tmem[UR38], idesc[UR39], UPT ;  /* 0x00ff2614120075ea */ /* 0x0005e2000ba0000b */
[----:B------:R-:W-:Y:S01]  /*3ce0*/  UMOV UR15, 0x40004040 ;  /* 0x40004040000f7882 */ /* 0x000fe20000000000 */
[----:B------:R-:W-:Y:S01]  /*3cf0*/  UMOV UR13, 0x40004040 ;  /* 0x40004040000d7882 */ /* 0x000fe20000000000 */
[----:B------:R-:W-:Y:S01]  /*3d00*/  UMOV UR9, 0x40004040 ;  /* 0x4000404000097882 */ /* 0x000fe20000000000 */
[----:B------:R2:W-:Y:S01]  /*3d10*/  UTCHMMA.2CTA gdesc[UR14], gdesc[UR16], tmem[UR11], tmem[UR36], idesc[UR37], UPT ;  /* 0x00ff24100e0075ea */ /* 0x0005e2000ba0000b */
[----:B------:R2:W-:Y:S01]  /*3d20*/  UTCHMMA.2CTA gdesc[UR8], gdesc[UR12], tmem[UR11], tmem[UR34], idesc[UR35], UPT ;  /* 0x00ff220c080075ea */ /* 0x0005e2000ba0000b */
[----:B------:R2:W-:Y:S01]  /*3d30*/  UTCBAR.2CTA.MULTICAST [UR25], URZ, UR28 ;  /* 0x000000ff190073e9 */ /* 0x0005e2000820081c */
[----:B------:R-:W-:Y:S01]  /*3d40*/  UMOV UR10, UR23 ;  /* 0x00000017000a7c82 */ /* 0x000fe20008000000 */
[----:B------:R-:W-:Y:S05]  /*3d50*/  BRA.U UP0, `(.L_x_73) ;  /* 0xfffffffd00507547 */ /* 0x000fea000b83ffff */
.L_x_70:
[----:B--2---:R-:W-:Y:S01]  /*3d60*/  UIADD3 UR4, UPT, UPT, UR31, 0xb0, URZ ;  /* 0x000000b01f047890 */ /* 0x004fe2000fffe0ff */
[----:B------:R-:W-:-:S08]  /*3d70*/  UMOV UR22, UR27 ;  /* 0x0000001b00167c82 */ /* 0x000fd00008000000 */
[----:B------:R2:W-:Y:S01]  /*3d80*/  UTCBAR.2CTA.MULTICAST [UR4], URZ, UR42 ;  /* 0x000000ff040073e9 */ /* 0x0005e2000820082a */
[----:B------:R-:W-:Y:S02]  /*3d90*/  NOP ;  /* 0x0000000000007918 */ /* 0x000fe40000000000 */
.L_x_68:
[----:B--2---:R-:W-:Y:S01]  /*3da0*/  UIADD3 UR4, UPT, UPT, UR32, 0x1, URZ ;  /* 0x0000000120047890 */ /* 0x004fe2000fffe0ff */
[----:B------:R-:W-:-:S03]  /*3db0*/  ISETP.NE.AND P0, PT, R8, 0x2, PT ;  /* 0x000000020800780c */ /* 0x000fc60003f05270 */
[----:B------:R-:W-:Y:S01]  /*3dc0*/  UISETP.NE.AND UP0, UPT, UR4, 0x4, UPT ;  /* 0x000000040400788c */ /* 0x000fe2000bf05270 */
[----:B-1----:R-:W-:Y:S02]  /*3dd0*/  SEL R0, RZ, 0x1, P0 ;  /* 0x00000001ff007807 */ /* 0x002fe40000000000 */
[----:B------:R-:W-:Y:S01]  /*3de0*/  SEL R8, R8, RZ, P0 ;  /* 0x000000ff08087207 */ /* 0x000fe20000000000 */
[----:B------:R-:W-:Y:S01]  /*3df0*/  USEL UR5, URZ, 0x1, UP0 ;  /* 0x00000001ff057887 */ /* 0x000fe20008000000 */
[----:B------:R-:W-:Y:S01]  /*3e00*/  LOP3.LUT R3, R3, R0, RZ, 0x3c, !PT ;  /* 0x0000000003037212 */ /* 0x000fe200078e3cff */
[----:B------:R-:W-:-:S04]  /*3e10*/  USEL UR32, UR4, URZ, UP0 ;  /* 0x000000ff04207287 */ /* 0x000fc80008000000 */
[----:B------:R-:W-:Y:S01]  /*3e20*/  LOP3.LUT R9, R9, UR5, RZ, 0x3c, !PT ;  /* 0x0000000509097c12 */ /* 0x000fe2000f8e3cff */
[----:B------:R-:W-:Y:S07]  /*3e30*/  @P1 BRA `(.L_x_74) ;  /* 0xfffffff800881947 */ /* 0x000fee000383ffff */
[----:B------:R-:W1:Y:S01]  /*3e40*/  S2UR UR8, SR_CgaCtaId ;  /* 0x00000000000879c3 */ /* 0x000e620000008800 */
[----:B------:R-:W-:Y:S01]  /*3e50*/  ELECT P0, URZ, PT ;  /* 0x0000000000ff782f */ /* 0x000fe20003800000 */
[----:B------:R-:W-:Y:S01]  /*3e60*/  HFMA2 R0, -RZ, RZ, 0, 5.9604644775390625e-08 ;  /* 0x00000001ff007431 */ /* 0x000fe200000001ff */
[----:B------:R-:W-:-:S05]  /*3e70*/  UMOV UR4, 0x40 ;  /* 0x0000004000047882 */ /* 0x000fca0000000000 */
[----:B------:R-:W-:Y:S01]  /*3e80*/  UVIRTCOUNT.DEALLOC.SMPOOL 0x80 ;  /* 0x000000800000784c */ /* 0x000fe20000000000 */
[----:B------:R-:W-:Y:S02]  /*3e90*/  UISETP.NE.AND UP1, UPT, UR48, URZ, UPT ;  /* 0x000000ff3000728c */ /* 0x000fe4000bf25270 */
[----:B-1----:R-:W-:-:S09]  /*3ea0*/  ULEA UR8, UR8, UR4, 0x18 ;  /* 0x0000000408087291 */ /* 0x002fd2000f8ec0ff */
[----:B------:R1:W-:Y:S01]  /*3eb0*/  @P0 STS.U8 [UR8+0x1c], R0 ;  /* 0x00001c00ff000988 */ /* 0x0003e20008000008 */
[----:B------:R-:W-:Y:S05]  /*3ec0*/  BRA.U UP1, `(.L_x_75) ;  /* 0x0000000101a07547 */ /* 0x000fea000b800000 */
[----:B------:R-:W-:Y:S01]  /*3ed0*/  UIADD3 UR7, UPT, UPT, UR26, 0xd0, URZ ;  /* 0x000000d01a077890 */ /* 0x000fe2000fffe0ff */
[----:B------:R-:W-:-:S03]  /*3ee0*/  SHF.L.U32 R2, R9, 0x1f, RZ ;  /* 0x0000001f09027819 */ /* 0x000fc600000006ff */
[----:B------:R-:W-:-:S09]  /*3ef0*/  ULEA UR4, UR32, UR7, 0x3 ;  /* 0x0000000720047291 */ /* 0x000fd2000f8e18ff */
[----:B------:R-:W2:Y:S02]  /*3f00*/  SYNCS.PHASECHK.TRANS64.TRYWAIT P0, [UR4], R2 ;  /* 0x00000002ff0075a7 */ /* 0x000ea40008001104 */
[----:B--2---:R-:W-:Y:S05]  /*3f10*/  @!P0 BRA `(.L_x_76) ;  /* 0x0000005400348947 */ /* 0x004fea0003800000 */
.L_x_172:
        /* <DEDUP_REMOVED lines=9> */
.L_x_174:
        /* <DEDUP_REMOVED lines=9> */
.L_x_176:
[----:B------:R-:W-:-:S04]  /*4040*/  UIADD3 UR4, UPT, UPT, UR4, 0x1, URZ ;  /* 0x0000000104047890 */ /* 0x000fc8000fffe0ff */
[----:B------:R-:W-:-:S04]  /*4050*/  UISETP.NE.AND UP0, UPT, UR4, 0x4, UPT ;  /* 0x000000040400788c */ /* 0x000fc8000bf05270 */
[----:B------:R-:W-:Y:S02]  /*4060*/  USEL UR5, URZ, 0x1, UP0 ;  /* 0x00000001ff057887 */ /* 0x000fe40008000000 */
[----:B------:R-:W-:-:S04]  /*4070*/  USEL UR4, UR4, URZ, UP0 ;  /* 0x000000ff04047287 */ /* 0x000fc80008000000 */
[----:B------:R-:W-:Y:S01]  /*4080*/  ULEA UR4, UR4, UR7, 0x3 ;  /* 0x0000000704047291 */ /* 0x000fe2000f8e18ff */
[----:B------:R-:W-:-:S04]  /*4090*/  LOP3.LUT R2, R2, UR5, RZ, 0x3c, !PT ;  /* 0x0000000502027c12 */ /* 0x000fc8000f8e3cff */
[----:B------:R-:W-:Y:S01]  /*40a0*/  SHF.L.U32 R2, R2, 0x1f, RZ ;  /* 0x0000001f02027819 */ /* 0x000fe200000006ff */
[----:B-1----:R-:W-:-:S04]  /*40b0*/  IMAD.U32 R0, RZ, RZ, UR4 ;  /* 0x00000004ff007e24 */ /* 0x002fc8000f8e00ff */
[----:B------:R1:W2:Y:S03]  /*40c0*/  SYNCS.PHASECHK.TRANS64.TRYWAIT P0, [R0+URZ], R2 ;  /* 0x00000002000075a7 */ /* 0x0002a600080011ff */
[----:B--2---:R-:W-:Y:S05]  /*40d0*/  @!P0 NANOSLEEP.SYNCS 0x989680 ;  /* 0x009896800000895d */ /* 0x004fea0003900000 */
[----:B------:R-:W2:Y:S02]  /*40e0*/  @!P0 SYNCS.PHASECHK.TRANS64 P0, [R0+URZ], R2 ;  /* 0x00000002000085a7 */ /* 0x000ea400080010ff */
[----:B--2---:R-:W-:Y:S05]  /*40f0*/  @P0 BRA `(.L_x_79) ;  /* 0x0000000000200947 */ /* 0x004fea0003800000 */
.L_x_80:
[----:B--2---:R2:W4:Y:S02]  /*4100*/  SYNCS.PHASECHK.TRANS64.TRYWAIT P0, [R0+URZ], R2 ;  /* 0x00000002000075a7 */ /* 0x00452400080011ff */
[----:B----4-:R-:W-:Y:S05]  /*4110*/  @!P0 NANOSLEEP.SYNCS 0x989680 ;  /* 0x009896800000895d */ /* 0x010fea0003900000 */
[----:B------:R-:W4:Y:S02]  /*4120*/  @!P0 SYNCS.PHASECHK.TRANS64 P0, [R0+URZ], R2 ;  /* 0x00000002000085a7 */ /* 0x000f2400080010ff */
[----:B----4-:R-:W-:Y:S05]  /*4130*/  @!P0 BRA `(.L_x_80) ;  /* 0xfffffffc00f08947 */ /* 0x010fea000383ffff */
[----:B------:R-:W-:Y:S05]  /*4140*/  BRA `(.L_x_79) ;  /* 0x00000000000c7947 */ /* 0x000fea0003800000 */
.L_x_75:
[----:B------:R-:W-:-:S04]  /*4150*/  UIADD3 UR4, UPT, UPT, UR26, 0x110, URZ ;  /* 0x000001101a047890 */ /* 0x000fc8000fffe0ff */
[----:B------:R-:W-:-:S09]  /*4160*/  UPRMT UR4, UR49, 0x654, UR4 ;  /* 0x0000065431047896 */ /* 0x000fd20008000004 */
[----:B------:R-:W-:Y:S03]  /*4170*/  SYNCS.ARRIVE.TRANS64.RED.A1T0 RZ, [UR4], RZ ;  /* 0x000000ffffff79a7 */ /* 0x000fe60008100404 */
.L_x_79:
[----:B-12---:R-:W-:Y:S01]  /*4180*/  SHF.L.U32 R2, RZ, 0x1f, RZ ;  /* 0x0000001fff027819 */ /* 0x006fe200000006ff */
[----:B------:R-:W-:Y:S01]  /*4190*/  UIADD3 UR4, UPT, UPT, UR26, 0x110, URZ ;  /* 0x000001101a047890 */ /* 0x000fe2000fffe0ff */
[----:B------:R-:W-:Y:S02]  /*41a0*/  PLOP3.LUT P0, PT, PT, PT, UP1, 0x80, 0x8 ;  /* 0x000000000008781c */ /* 0x000fe40003f0f018 */
[----:B------:R-:W1:Y:S02]  /*41b0*/  SYNCS.PHASECHK.TRANS64.TRYWAIT P1, [UR26+0x110], R2 ;  /* 0x00011002ff0075a7 */ /* 0x000e64000802111a */
[----:B-1----:R-:W-:Y:S09]  /*41c0*/  @!P1 BRA `(.L_x_81) ;  /* 0x0000005000d09947 */ /* 0x002ff20003800000 */
.L_x_178:
[----:B------:R-:W-:Y:S01]  /*41d0*/  @!UP1 UPRMT UR4, UR49, 0x654, UR4 ;  /* 0x0000065431049896 */ /* 0x000fe20008000004 */
[----:B------:R-:W-:Y:S01]  /*41e0*/  UMOV UR5, 0xffff ;  /* 0x0000ffff00057882 */ /* 0x000fe20000000000 */
[----:B------:R-:W-:-:S07]  /*41f0*/  UMOV UR6, 0x1 ;  /* 0x0000000100067882 */ /* 0x000fce0000000000 */
[----:B------:R-:W-:Y:S01]  /*4200*/  @!P0 SYNCS.ARRIVE.TRANS64.RED.A1T0 RZ, [UR4], RZ ;  /* 0x000000ffffff89a7 */ /* 0x000fe20008100404 */
[----:B------:R-:W-:Y:S01]  /*4210*/  NOP ;  /* 0x0000000000007918 */ /* 0x000fe20000000000 */
[----:B-1----:R-:W1:Y:S01]  /*4220*/  LDS R0, [UR8+0x14] ;  /* 0x00001408ff007984 */ /* 0x002e620008000800 */
[----:B------:R-:W-:-:S04]  /*4230*/  ULOP3.LUT UR4, UR44, 0xffff, URZ, 0xc0, !UPT ;  /* 0x0000ffff2c047892 */ /* 0x000fc8000f8ec0ff */
[----:B------:R-:W-:-:S04]  /*4240*/  USHF.R.U32.HI UR4, URZ, 0x5, UR4 ;  /* 0x00000005ff047899 */ /* 0x000fc80008011604 */
[----:B------:R-:W-:Y:S02]  /*4250*/  USHF.L.U32 UR5, UR5, UR4, URZ ;  /* 0x0000000405057299 */ /* 0x000fe400080006ff */
[----:B------:R-:W-:-:S04]  /*4260*/  USHF.L.U32 UR4, UR6, UR4, URZ ;  /* 0x0000000406047299 */ /* 0x000fc800080006ff */
[----:B-1----:R-:W-:-:S04]  /*4270*/  LOP3.LUT R0, R0, UR5, RZ, 0xc0, !PT ;  /* 0x0000000500007c12 */ /* 0x002fc8000f8ec0ff */
[----:B------:R-:W-:-:S13]  /*4280*/  ISETP.NE.AND P0, PT, R0, UR5, PT ;  /* 0x0000000500007c0c */ /* 0x000fda000bf05270 */
[----:B------:R-:W-:Y:S05]  /*4290*/  @P0 BRA `(.L_x_82) ;  /* 0x0000000000580947 */ /* 0x000fea0003800000 */
[----:B------:R-:W1:Y:S02]  /*42a0*/  LDS R0, [UR8+0x18] ;  /* 0x00001808ff007984 */ /* 0x000e640008000800 */
[----:B-1----:R-:W-:-:S04]  /*42b0*/  LOP3.LUT R0, R0, UR4, RZ, 0xc0, !PT ;  /* 0x0000000400007c12 */ /* 0x002fc8000f8ec0ff */
[----:B------:R-:W-:-:S13]  /*42c0*/  ISETP.NE.AND P0, PT, R0, UR4, PT ;  /* 0x0000000400007c0c */ /* 0x000fda000bf05270 */
[----:B------:R-:W-:Y:S05]  /*42d0*/  @P0 BRA `(.L_x_83) ;  /* 0x00000000003c0947 */ /* 0x000fea0003800000 */
[----:B------:R-:W1:Y:S01]  /*42e0*/  S2R R2, SR_LANEID ;  /* 0x0000000000027919 */ /* 0x000e620000000000 */
[----:B------:R-:W-:-:S06]  /*42f0*/  ULOP3.LUT UR5, URZ, UR5, URZ, 0x33, !UPT ;  /* 0x00000005ff057292 */ /* 0x000fcc000f8e33ff */
[----:B------:R-:W-:-:S04]  /*4300*/  IMAD.U32 R0, RZ, RZ, UR5 ;  /* 0x00000005ff007e24 */ /* 0x000fc8000f8e00ff */
[----:B------:R2:W4:Y:S02]  /*4310*/  REDUX UR7, R0 ;  /* 0x00000000000773c4 */ /* 0x0005240000000000 */
[----:B------:R1:W-:Y:S01]  /*4320*/  UTCATOMSWS.AND URZ, UR5 ;  /* 0x0000000500ff79e3 */ /* 0x0003e20008000000 */
[----:B--2---:R-:W-:Y:S01]  /*4330*/  LOP3.LUT R0, RZ, UR4, RZ, 0x33, !PT ;  /* 0x00000004ff007c12 */ /* 0x004fe2000f8e33ff */
[----:B------:R-:W-:Y:S02]  /*4340*/  VOTEU.ANY UR4, UPT, PT ;  /* 0x0000000000047886 */ /* 0x000fe400038e0100 */
[----:B------:R-:W-:Y:S02]  /*4350*/  UFLO.U32 UR4, UR4 ;  /* 0x00000004000472bd */ /* 0x000fe400080e0000 */
[----:B------:R-:W2:Y:S04]  /*4360*/  REDUX UR6, R0 ;  /* 0x00000000000673c4 */ /* 0x000ea80000000000 */
[----:B-1----:R-:W-:-:S02]  /*4370*/  ISETP.EQ.U32.AND P0, PT, R2, UR4, PT ;  /* 0x0000000402007c0c */ /* 0x002fc4000bf02070 */
[----:B----4-:R-:W-:-:S11]  /*4380*/  MOV R2, UR7 ;  /* 0x0000000700027c02 */ /* 0x010fd60008000f00 */
[----:B------:R1:W-:Y:S01]  /*4390*/  @P0 ATOMS.AND RZ, [UR8+0x14], R2 ;  /* 0x00001402ffff098c */ /* 0x0003e2000a800008 */
[----:B--2---:R-:W-:-:S05]  /*43a0*/  IMAD.U32 R0, RZ, RZ, UR6 ;  /* 0x00000006ff007e24 */ /* 0x004fca000f8e00ff */
[----:B------:R1:W-:Y:S01]  /*43b0*/  @P0 ATOMS.AND RZ, [UR8+0x18], R0 ;  /* 0x00001800ffff098c */ /* 0x0003e2000a800008 */
[----:B------:R-:W-:Y:S05]  /*43c0*/  BRA `(.L_x_84) ;  /* 0x0000000000147947 */ /* 0x000fea0003800000 */
.L_x_83:
[----:B------:R-:W-:Y:S02]  /*43d0*/  MOV R2, 0x43f0 ;  /* 0x000043f000027802 */ /* 0x000fe40000000f00 */
[----:B---3-5:R-:W-:Y:S05]  /*43e0*/  CALL.REL.NOINC `($__internal_0_$__cuda_sm10x_tcgen05_guardrail_trap_col_being_dealloced_not_returned_by_alloc) ;  /* 0x0000005400b07944 */ /* 0x028fea0003c00000 */
[----:B------:R-:W-:Y:S05]  /*43f0*/  BRA `(.L_x_84) ;  /* 0x0000000000087947 */ /* 0x000fea0003800000 */
.L_x_82:
[----:B------:R-:W-:Y:S02]  /*4400*/  MOV R2, 0x4420 ;  /* 0x0000442000027802 */ /* 0x000fe40000000f00 */
[----:B---3-5:R-:W-:Y:S05]  /*4410*/  CALL.REL.NOINC `($__internal_2_$__cuda_sm10x_tcgen05_guardrail_trap_unallocated_columns_being_dealloced) ;  /* 0x0000005400bc7944 */ /* 0x028fea0003c00000 */
.L_x_84:
[----:B------:R-:W-:Y:S01]  /*4420*/  NOP ;  /* 0x0000000000007918 */ /* 0x000fe20000000000 */
[----:B------:R-:W-:Y:S05]  /*4430*/  EXIT ;  /* 0x000000000000794d */ /* 0x000fea0003800000 */
.L_x_55:
[----:B------:R-:W-:-:S09]  /*4440*/  UISETP.NE.OR UP0, UPT, UR23, 0x3, !UP4 ;  /* 0x000000031700788c */ /* 0x000fd2000e705670 */
[----:B------:R-:W-:Y:S05]  /*4450*/  BRA.U UP0, `(.L_x_85) ;  /* 0x0000001100b87547 */ /* 0x000fea000b800000 */
[----:B------:R-:W2:Y:S01]  /*4460*/  LDCU UR31, c[0x0][0x370] ;  /* 0x00006e00ff1f77ac */ /* 0x000ea20008000800 */
[----:B------:R-:W3:Y:S01]  /*4470*/  LDC.64 R16, c[0x0][0x348] ;  /* 0x0000d200ff107b82 */ /* 0x000ee20000000a00 */
[----:B------:R-:W-:Y:S02]  /*4480*/  HFMA2 R13, -RZ, RZ, 0, 0 ;  /* 0x00000000ff0d7431 */ /* 0x000fe400000001ff */
[----:B------:R-:W-:Y:S01]  /*4490*/  IMAD.MOV.U32 R15, RZ, RZ, 0x1 ;  /* 0x00000001ff0f7424 */ /* 0x000fe200078e00ff */
[----:B------:R-:W2:Y:S01]  /*44a0*/  LDCU.128 UR48, c[0x0][0xb10] ;  /* 0x00016200ff3077ac */ /* 0x000ea20008000c00 */
[----:B------:R-:W-:Y:S01]  /*44b0*/  IMAD.MOV.U32 R14, RZ, RZ, RZ ;  /* 0x000000ffff0e7224 */ /* 0x000fe200078e00ff */
[----:B------:R-:W-:Y:S01]  /*44c0*/  MOV R7, 0x1000 ;  /* 0x0000100000077802 */ /* 0x000fe20000000f00 */
[----:B------:R-:W4:Y:S01]  /*44d0*/  LDCU UR30, c[0x0][0x374] ;  /* 0x00006e80ff1e77ac */ /* 0x000f220008000800 */
[----:B------:R-:W1:Y:S01]  /*44e0*/  LDC.64 R2, c[0x0][0x888] ;  /* 0x00022200ff027b82 */ /* 0x000e620000000a00 */
[----:B------:R-:W4:Y:S01]  /*44f0*/  LDCU UR15, c[0x0][0xb0c] ;  /* 0x00016180ff0f77ac */ /* 0x000f220008000800 */
[----:B------:R-:W3:Y:S06]  /*4500*/  LDCU UR52, c[0x0][0xb20] ;  /* 0x00016400ff3477ac */ /* 0x000eec0008000800 */
[----:B------:R-:W1:Y:S01]  /*4510*/  LDC.64 R4, c[0x0][0x890] ;  /* 0x00022400ff047b82 */ /* 0x000e620000000a00 */
[----:B------:R-:W3:Y:S01]  /*4520*/  LDCU UR4, c[0x0][0xb30] ;  /* 0x00016600ff0477ac */ /* 0x000ee20008000800 */
[----:B------:R-:W-:Y:S01]  /*4530*/  UMOV UR21, 0x400 ;  /* 0x0000040000157882 */ /* 0x000fe20000000000 */
[----:B--2---:R-:W-:-:S02]  /*4540*/  UIMAD.WIDE.U32 UR6, UR31, UR48, URZ ;  /* 0x000000301f0672a5 */ /* 0x004fc4000f8e00ff */
[----:B----4-:R-:W-:Y:S02]  /*4550*/  UIMAD.WIDE.U32 UR8, UR30, UR51, URZ ;  /* 0x000000331e0872a5 */ /* 0x010fe4000f8e00ff */
[----:B------:R-:W-:Y:S02]  /*4560*/  ULEA UR21, UR47, UR21, 0x18 ;  /* 0x000000152f157291 */ /* 0x000fe4000f8ec0ff */
[----:B------:R-:W-:Y:S02]  /*4570*/  UPLOP3.LUT UP2, UPT, UPT, UPT, UPT, 0x40, 0x4 ;  /* 0x000000000004789c */ /* 0x000fe40003f4e870 */
[----:B------:R-:W-:Y:S01]  /*4580*/  UIADD3 UR37, UPT, UPT, UR21, 0x58, URZ ;  /* 0x0000005815257890 */ /* 0x000fe2000fffe0ff */
[----:B------:R-:W-:Y:S01]  /*4590*/  UMOV UR6, UR7 ;  /* 0x0000000700067c82 */ /* 0x000fe20008000000 */
[----:B------:R-:W-:Y:S01]  /*45a0*/  UMOV UR38, UR9 ;  /* 0x0000000900267c82 */ /* 0x000fe20008000000 */
[----:B------:R-:W-:Y:S02]  /*45b0*/  UISETP.GE.AND UP0, UPT, UR45, 0x1, UPT ;  /* 0x000000012d00788c */ /* 0x000fe4000bf06270 */
[----:B------:R-:W-:Y:S01]  /*45c0*/  UISETP.NE.AND UP4, UPT, UR45, 0x1, UPT ;  /* 0x000000012d00788c */ /* 0x000fe2000bf85270 */
[----:B------:R-:W2:Y:S01]  /*45d0*/  LDCU.64 UR22, c[0x0][0xb28] ;  /* 0x00016500ff1677ac */ /* 0x000ea20008000a00 */
[----:B------:R-:W-:-:S02]  /*45e0*/  UISETP.NE.AND UP6, UPT, UR15, 0x1, UPT ;  /* 0x000000010f00788c */ /* 0x000fc4000bfc5270 */
[----:B------:R-:W-:Y:S02]  /*45f0*/  UISETP.NE.AND UP5, UPT, UR50, 0x1, UPT ;  /* 0x000000013200788c */ /* 0x000fe4000bfa5270 */
[----:B------:R-:W-:Y:S02]  /*4600*/  UIADD3 UR41, UPT, UPT, UR21, 0x40, URZ ;  /* 0x0000004015297890 */ /* 0x000fe4000fffe0ff */
[----:B------:R-:W-:Y:S02]  /*4610*/  UIADD3 UR33, UPT, UPT, UR21, 0x48, URZ ;  /* 0x0000004815217890 */ /* 0x000fe4000fffe0ff */
[----:B------:R-:W-:Y:S02]  /*4620*/  UIADD3 UR25, UPT, UPT, UR21, 0x50, URZ ;  /* 0x0000005015197890 */ /* 0x000fe4000fffe0ff */
[----:B------:R-:W-:Y:S02]  /*4630*/  UPRMT UR37, UR47, 0x654, UR37 ;  /* 0x000006542f257896 */ /* 0x000fe40008000025 */
[----:B------:R-:W-:-:S02]  /*4640*/  USHF.R.U32.HI UR39, URZ, UR49, UR6 ;  /* 0x00000031ff277299 */ /* 0x000fc40008011606 */
[----:B---3--:R-:W-:Y:S02]  /*4650*/  USHF.R.U32.HI UR38, URZ, UR52, UR38 ;  /* 0x00000034ff267299 */ /* 0x008fe40008011626 */
[----:B------:R-:W-:-:S11]  /*4660*/  UISETP.NE.AND UP3, UPT, UR4, 0x1, UPT ;  /* 0x000000010400788c */ /* 0x000fd6000bf65270 */
.L_x_96:
[C---:B------:R-:W-:Y:S02]  /*4670*/  LEA R12, R14.reuse, UR21, 0x3 ;  /* 0x000000150e0c7c11 */ /* 0x040fe4000f8e18ff */
[----:B------:R-:W-:Y:S02]  /*4680*/  SHF.L.U32 R0, R13, 0x1f, RZ ;  /* 0x0000001f0d007819 */ /* 0x000fe400000006ff */
[----:B------:R-:W-:Y:S02]  /*4690*/  LEA R8, R14, UR21, 0x4 ;  /* 0x000000150e087c11 */ /* 0x000fe4000f8e20ff */
[----:B---3--:R-:W3:Y:S02]  /*46a0*/  SYNCS.PHASECHK.TRANS64.TRYWAIT P0, [R12+URZ+0x90], R0 ;  /* 0x000090000c0075a7 */ /* 0x008ee400080011ff */
[----:B---3--:R-:W-:Y:S05]  /*46b0*/  @!P0 BRA `(.L_x_86) ;  /* 0x0000004c00ac8947 */ /* 0x008fea0003800000 */
.L_x_179:
[----:B------:R-:W4:Y:S01]  /*46c0*/  LDS.128 R8, [R8+0x120] ;  /* 0x0001200008087984 */ /* 0x000f220000000c00 */
[----:B------:R-:W-:Y:S01]  /*46d0*/  UISETP.GE.AND UP0, UPT, UR45, 0x1, UPT ;  /* 0x000000012d00788c */ /* 0x000fe2000bf06270 */
[----:B------:R-:W-:Y:S01]  /*46e0*/  @!PT LDS RZ, [RZ] ;  /* 0x00000000fffff984 */ /* 0x000fe20000000800 */
[----:B------:R-:W-:Y:S01]  /*46f0*/  @!PT LDS RZ, [RZ] ;  /* 0x00000000fffff984 */ /* 0x000fe20000000800 */
[----:B------:R-:W-:Y:S01]  /*4700*/  @!PT LDS RZ, [RZ] ;  /* 0x00000000fffff984 */ /* 0x000fe20000000800 */
[----:B------:R-:W-:Y:S01]  /*4710*/  @!PT LDS RZ, [RZ] ;  /* 0x00000000fffff984 */ /* 0x000fe20000000800 */
[----:B------:R1:W-:Y:S06]  /*4720*/  MEMBAR.ALL.CTA ;  /* 0x0000000000007992 */ /* 0x0003ec0000008000 */
[----:B-1----:R-:W1:Y:S01]  /*4730*/  FENCE.VIEW.ASYNC.S ;  /* 0x00000000000073c6 */ /* 0x002e620000000000 */
[----:B----4-:R-:W-:Y:S11]  /*4740*/  LOP3.LUT P0, RZ, R10, 0x1, RZ, 0xc0, !PT ;  /* 0x000000010aff7812 */ /* 0x010ff6000780c0ff */
[----:B------:R-:W-:Y:S02]  /*4750*/  @!UPT UIADD3 URZ, UPT, UPT, URZ, URZ, URZ ;  /* 0x000000fffffff290 */ /* 0x000fe4000fffe0ff */
[----:B-1----:R-:W-:Y:S01]  /*4760*/  VOTEU.ANY UP1, P0 ;  /* 0x0000000000ff7886 */ /* 0x002fe20000020100 */
[----:B------:R-:W-:Y:S11]  /*4770*/  PLOP3.LUT P0, PT, PT, PT, UP1, 0x80, 0x8 ;  /* 0x000000000008781c */ /* 0x000ff60003f0f018 */
[----:B------:R-:W-:Y:S02]  /*4780*/  @!UPT UIADD3 URZ, UPT, UPT, URZ, URZ, URZ ;  /* 0x000000fffffff290 */ /* 0x000fe4000fffe0ff */
[----:B---3--:R-:W-:Y:S02]  /*4790*/  @P0 SHF.R.U32.HI R0, RZ, 0x10, R9 ;  /* 0x00000010ff000819 */ /* 0x008fe40000011609 */
[----:B------:R-:W-:Y:S02]  /*47a0*/  @P0 MOV R6, R8 ;  /* 0x0000000800060202 */ /* 0x000fe40000000f00 */
[----:B------:R-:W-:Y:S01]  /*47b0*/  @P0 R2UR UR4, R0 ;  /* 0x00000000000402ca */ /* 0x000fe200000e0000 */
[----:B------:R-:W-:Y:S01]  /*47c0*/  VIADD R0, R12, 0xa0 ;  /* 0x000000a00c007836 */ /* 0x000fe20000000000 */
[----:B------:R-:W-:Y:S02]  /*47d0*/  @P0 LOP3.LUT R8, R9, 0xffff, RZ, 0xc0, !PT ;  /* 0x0000ffff09080812 */ /* 0x000fe400078ec0ff */
[----:B------:R-:W-:Y:S02]  /*47e0*/  @P0 R2UR UR6, R6 ;  /* 0x00000000060602ca */ /* 0x000fe400000e0000 */
[----:B------:R-:W-:Y:S02]  /*47f0*/  PRMT R0, RZ, 0x654, R0 ;  /* 0x00000654ff007816 */ /* 0x000fe40000000000 */
[----:B------:R-:W-:Y:S02]  /*4800*/  @P0 R2UR UR5, R8 ;  /* 0x00000000080502ca */ /* 0x000fe400000e0000 */
[----:B------:R1:W-:Y:S03]  /*4810*/  SYNCS.ARRIVE.TRANS64.RED.A1T0 RZ, [R0+URZ], RZ ;  /* 0x000000ff00ff79a7 */ /* 0x0003e600081004ff */
[----:B------:R-:W-:Y:S04]  /*4820*/  @UP1 UMOV UR29, UR4 ;  /* 0x00000004001d1c82 */ /* 0x000fe80008000000 */
[----:B------:R-:W-:Y:S04]  /*4830*/  @UP1 UMOV UR14, UR6 ;  /* 0x00000006000e1c82 */ /* 0x000fe80008000000 */
[----:B------:R-:W-:Y:S01]  /*4840*/  @UP1 UMOV UR13, UR5 ;  /* 0x00000005000d1c82 */ /* 0x000fe20008000000 */
[----:B------:R-:W-:Y:S05]  /*4850*/  BRA.U !UP0, `(.L_x_87) ;  /* 0x0000000108a47547 */ /* 0x000fea000b800000 */
[----:B------:R-:W-:Y:S02]  /*4860*/  UIMAD.WIDE.U32 UR16, UR13, UR51, URZ ;  /* 0x000000330d1072a5 */ /* 0x000fe4000f8e00ff */
[----:B------:R-:W-:Y:S02]  /*4870*/  UIMAD.WIDE.U32 UR18, UR14, UR48, URZ ;  /* 0x000000300e1272a5 */ /* 0x000fe4000f8e00ff */
[----:B------:R-:W-:Y:S02]  /*4880*/  USEL UR4, UR30, UR38, !UP5 ;  /* 0x000000261e047287 */ /* 0x000fe4000e800000 */
[----:B------:R-:W-:Y:S02]  /*4890*/  USEL UR7, UR31, UR39, !UP6 ;  /* 0x000000271f077287 */ /* 0x000fe4000f000000 */
[----:B--2---:R-:W-:Y:S02]  /*48a0*/  UIMAD.WIDE.U32 UR8, UR4, UR22, URZ ;  /* 0x00000016040872a5 */ /* 0x004fe4000f8e00ff */
[----:B------:R-:W-:Y:S01]  /*48b0*/  UIMAD.WIDE.U32 UR10, UR7, UR22, URZ ;  /* 0x00000016070a72a5 */ /* 0x000fe2000f8e00ff */
[----:B------:R-:W-:Y:S02]  /*48c0*/  UMOV UR5, UR17 ;  /* 0x0000001100057c82 */ /* 0x000fe40008000000 */
[----:B------:R-:W-:Y:S03]  /*48d0*/  USHF.R.U32.HI UR6, URZ, UR52, UR5 ;  /* 0x00000034ff067299 */ /* 0x000fe60008011605 */
[----:B------:R-:W-:Y:S01]  /*48e0*/  UMOV UR5, UR19 ;  /* 0x0000001300057c82 */ /* 0x000fe20008000000 */
[----:B------:R-:W-:Y:S02]  /*48f0*/  USEL UR6, UR13, UR6, !UP5 ;  /* 0x000000060d067287 */ /* 0x000fe4000e800000 */
[----:B------:R-:W-:Y:S03]  /*4900*/  USHF.R.U32.HI UR12, URZ, UR49, UR5 ;  /* 0x00000031ff0c7299 */ /* 0x000fe60008011605 */
[----:B------:R-:W-:Y:S02]  /*4910*/  UMOV UR5, UR9 ;  /* 0x0000000900057c82 */ /* 0x000fe40008000000 */
[----:B------:R-:W-:Y:S03]  /*4920*/  @UP4 USHF.R.U32.HI UR4, URZ, UR23, UR5 ;  /* 0x00000017ff044299 */ /* 0x000fe60008011605 */
[----:B------:R-:W-:Y:S01]  /*4930*/  UMOV UR5, UR11 ;  /* 0x0000000b00057c82 */ /* 0x000fe20008000000 */
[----:B------:R-:W-:Y:S02]  /*4940*/  UIMAD UR4, UR45, UR4, URZ ;  /* 0x000000042d0472a4 */ /* 0x000fe4000f8e02ff */
[----:B------:R-:W-:Y:S02]  /*4950*/  @UP4 USHF.R.U32.HI UR7, URZ, UR23, UR5 ;  /* 0x00000017ff074299 */ /* 0x000fe40008011605 */
[----:B------:R-:W-:Y:S02]  /*4960*/  UIMAD.WIDE.U32 UR10, UR6, UR22, URZ ;  /* 0x00000016060a72a5 */ /* 0x000fe4000f8e00ff */
[----:B------:R-:W-:Y:S02]  /*4970*/  USEL UR5, UR14, UR12, !UP6 ;  /* 0x0000000c0e057287 */ /* 0x000fe4000f000000 */
[----:B------:R-:W-:Y:S02]  /*4980*/  UIMAD UR8, UR45, UR7, URZ ;  /* 0x000000072d0872a4 */ /* 0x000fe4000f8e02ff */
[----:B------:R-:W-:Y:S03]  /*4990*/  UISETP.GE.AND UP0, UPT, UR6, UR4, UPT ;  /* 0x000000040600728c */ /* 0x000fe6000bf06270 */
[----:B------:R-:W-:Y:S01]  /*49a0*/  UMOV UR4, UR11 ;  /* 0x0000000b00047c82 */ /* 0x000fe20008000000 */
[----:B------:R-:W-:Y:S02]  /*49b0*/  UISETP.GE.OR UP0, UPT, UR5, UR8, UP0 ;  /* 0x000000080500728c */ /* 0x000fe40008706670 */
[----:B------:R-:W-:Y:S02]  /*49c0*/  USHF.R.U32.HI UR4, URZ, UR23, UR4 ;  /* 0x00000017ff047299 */ /* 0x000fe40008011604 */
[----:B------:R-:W-:Y:S02]  /*49d0*/  UIMAD.WIDE.U32 UR8, UR5, UR22, URZ ;  /* 0x00000016050872a5 */ /* 0x000fe4000f8e00ff */
[----:B------:R-:W-:Y:S04]  /*49e0*/  USEL UR10, UR6, UR4, !UP4 ;  /* 0x00000004060a7287 */ /* 0x000fe8000e000000 */
[----:B------:R-:W-:Y:S01]  /*49f0*/  UIADD3 UR11, UPT, UPT, -UR10, URZ, URZ ;  /* 0x000000ff0a0b7290 */ /* 0x000fe2000fffe1ff */
[----:B------:R-:W-:Y:S02]  /*4a00*/  @!UP0 UMOV UR4, UR9 ;  /* 0x0000000900048c82 */ /* 0x000fe40008000000 */
[----:B------:R-:W-:Y:S02]  /*4a10*/  @!UP0 USHF.R.U32.HI UR4, URZ, UR23, UR4 ;  /* 0x00000017ff048299 */ /* 0x000fe40008011604 */
[----:B------:R-:W-:Y:S02]  /*4a20*/  UIMAD UR8, UR45, UR11, UR6 ;  /* 0x0000000b2d0872a4 */ /* 0x000fe4000f8e0206 */
[----:B------:R-:W-:Y:S04]  /*4a30*/  @!UP0 USEL UR4, UR5, UR4, !UP4 ;  /* 0x0000000405048287 */ /* 0x000fe8000e000000 */
[----:B------:R-:W-:Y:S02]  /*4a40*/  @!UP0 UIMAD UR7, UR7, UR8, UR4 ;  /* 0x00000008070782a4 */ /* 0x000fe4000f8e0204 */
[----:B------:R-:W-:Y:S02]  /*4a50*/  @!UP0 UIADD3 UR9, UPT, UPT, UR10, -UR4, URZ ;  /* 0x800000040a098290 */ /* 0x000fe4000fffe0ff */
[----:B------:R-:W-:Y:S02]  /*4a60*/  UIADD3 UR8, UPT, UPT, -UR6, URZ, URZ ;  /* 0x000000ff06087290 */ /* 0x000fe4000fffe1ff */
[----:B------:R-:W-:Y:S02]  /*4a70*/  UIADD3 UR4, UPT, UPT, -UR5, URZ, URZ ;  /* 0x000000ff05047290 */ /* 0x000fe4000fffe1ff */
[----:B------:R-:W-:Y:S03]  /*4a80*/  @!UP0 UIMAD UR6, UR9, UR45, UR5 ;  /* 0x0000002d090682a4 */ /* 0x000fe6000f8e0205 */
[----:B------:R-:W-:Y:S01]  /*4a90*/  @!UP0 UMOV UR5, UR7 ;  /* 0x0000000700058c82 */ /* 0x000fe20008000000 */
[----:B------:R-:W-:Y:S02]  /*4aa0*/  UIMAD UR7, UR15, UR4, UR14 ;  /* 0x000000040f0772a4 */ /* 0x000fe4000f8e020e */
[----:B------:R-:W-:Y:S02]  /*4ab0*/  UIMAD UR4, UR50, UR8, UR13 ;  /* 0x00000008320472a4 */ /* 0x000fe4000f8e020d */
[----:B------:R-:W-:Y:S02]  /*4ac0*/  UIMAD UR14, UR5, UR15, UR7 ;  /* 0x0000000f050e72a4 */ /* 0x000fe4000f8e0207 */
[----:B------:R-:W-:Y:S11]  /*4ad0*/  UIMAD UR13, UR6, UR50, UR4 ;  /* 0x00000032060d72a4 */ /* 0x000ff6000f8e0204 */
[----:B------:R-:W-:Y:S01]  /*4ae0*/  @!UPT UIADD3 URZ, UPT, UPT, URZ, URZ, URZ ;  /* 0x000000fffffff290 */ /* 0x000fe2000fffe0ff */
.L_x_87:
[----:B------:R-:W3:Y:S01]  /*4af0*/  @!UP3 LDCU.128 UR8, c[0x0][0xb10] ;  /* 0x00016200ff08b7ac */ /* 0x000ee20008000c00 */
[C---:B------:R-:W-:Y:S02]  /*4b00*/  ISETP.NE.U32.AND P1, PT, R4.reuse, RZ, PT ;  /* 0x000000ff0400720c */ /* 0x040fe40003f25070 */
[----:B------:R-:W-:Y:S02]  /*4b10*/  ISETP.NE.U32.AND P0, PT, R4, RZ, PT ;  /* 0x000000ff0400720c */ /* 0x000fe40003f05070 */
[C---:B------:R-:W-:Y:S02]  /*4b20*/  ISETP.NE.AND.EX P1, PT, R5.reuse, RZ, PT, P1 ;  /* 0x000000ff0500720c */ /* 0x040fe40003f25310 */
[----:B------:R-:W-:Y:S01]  /*4b30*/  ISETP.NE.AND.EX P0, PT, R5, RZ, PT, P0 ;  /* 0x000000ff0500720c */ /* 0x000fe20003f05300 */
[----:B------:R-:W4:Y:S01]  /*4b40*/  @!UP3 LDCU UR5, c[0x0][0xb0c] ;  /* 0x00016180ff05b7ac */ /* 0x000f220008000800 */
[----:B------:R-:W-:Y:S01]  /*4b50*/  SHF.L.U32 R9, R15, 0x1f, RZ ;  /* 0x0000001f0f097819 */ /* 0x000fe200000006ff */
[----:B------:R-:W-:Y:S02]  /*4b60*/  USHF.L.U32 UR42, UR20, 0x7, URZ ;  /* 0x00000007142a7899 */ /* 0x000fe400080006ff */
[----:B------:R-:W-:Y:S02]  /*4b70*/  USHF.L.U32 UR43, UR24, 0x6, URZ ;  /* 0x00000006182b7899 */ /* 0x000fe400080006ff */
[----:B---3--:R-:W-:Y:S07]  /*4b80*/  UIMAD.WIDE.U32 UR6, UR14, UR8, URZ ;  /* 0x000000080e0672a5 */ /* 0x008fee000f8e00ff */
[----:B------:R-:W-:Y:S01]  /*4b90*/  @!UP3 UMOV UR4, UR7 ;  /* 0x000000070004bc82 */ /* 0x000fe20008000000 */
[----:B----4-:R-:W-:Y:S02]  /*4ba0*/  @!UP3 UISETP.NE.AND UP0, UPT, UR5, 0x1, UPT ;  /* 0x000000010500b88c */ /* 0x010fe4000bf05270 */
[----:B------:R-:W-:Y:S02]  /*4bb0*/  @!UP3 USHF.R.U32.HI UR4, URZ, UR9, UR4 ;  /* 0x00000009ff04b299 */ /* 0x000fe40008011604 */
[----:B------:R-:W-:Y:S02]  /*4bc0*/  UIMAD.WIDE.U32 UR6, UR13, UR11, URZ ;  /* 0x0000000b0d0672a5 */ /* 0x000fe4000f8e00ff */
[----:B------:R-:W-:Y:S02]  /*4bd0*/  @!UP3 USEL UR8, UR14, UR4, !UP0 ;  /* 0x000000040e08b287 */ /* 0x000fe4000c000000 */
[----:B------:R-:W-:Y:S03]  /*4be0*/  @!UP3 UISETP.NE.AND UP0, UPT, UR10, 0x1, UPT ;  /* 0x000000010a00b88c */ /* 0x000fe6000bf05270 */
[----:B------:R-:W-:Y:S02]  /*4bf0*/  @!UP3 UMOV UR6, UR7 ;  /* 0x000000070006bc82 */ /* 0x000fe40008000000 */
[----:B------:R-:W3:Y:S02]  /*4c00*/  @!UP3 LDCU UR4, c[0x0][0xb20] ;  /* 0x00016400ff04b7ac */ /* 0x000ee40008000800 */
[----:B---3--:R-:W-:Y:S04]  /*4c10*/  @!UP3 USHF.R.U32.HI UR6, URZ, UR4, UR6 ;  /* 0x00000004ff06b299 */ /* 0x008fe80008011606 */
[----:B------:R-:W-:Y:S04]  /*4c20*/  @!UP3 USEL UR6, UR13, UR6, !UP0 ;  /* 0x000000060d06b287 */ /* 0x000fe8000c000000 */
[----:B------:R-:W-:Y:S02]  /*4c30*/  @!UP3 UIADD3 UR4, UPT, UPT, -UR8, UR6, URZ ;  /* 0x000000060804b290 */ /* 0x000fe4000fffe1ff */
[----:B------:R-:W-:Y:S02]  /*4c40*/  @!UP3 UIADD3 UR6, UPT, UPT, UR8, -UR6, URZ ;  /* 0x800000060806b290 */ /* 0x000fe4000fffe0ff */
[----:B------:R-:W-:Y:S02]  /*4c50*/  @!UP3 UIMAD UR14, UR4, UR5, UR14 ;  /* 0x00000005040eb2a4 */ /* 0x000fe4000f8e020e */
[----:B------:R-:W-:Y:S01]  /*4c60*/  @!UP3 UIMAD UR13, UR6, UR10, UR13 ;  /* 0x0000000a060db2a4 */ /* 0x000fe2000f8e020d */
[----:B------:R-:W-:Y:S11]  /*4c70*/  BRA.U UP2, `(.L_x_88) ;  /* 0x0000000102107547 */ /* 0x000ff6000b800000 */
[----:B------:R-:W-:Y:S04]  /*4c80*/  MOV R6, UR46 ;  /* 0x0000002e00067c02 */ /* 0x000fe80008000f00 */
[----:B------:R-:W-:Y:S04]  /*4c90*/  SHF.L.U32 R6, R6, 0x1f, RZ ;  /* 0x0000001f06067819 */ /* 0x000fe800000006ff */
[----:B------:R-:W3:Y:S02]  /*4ca0*/  SYNCS.PHASECHK.TRANS64.TRYWAIT P2, [UR21+0x88], R6 ;  /* 0x00008806ff0075a7 */ /* 0x000ee40008041115 */
[----:B---3--:R-:W-:Y:S05]  /*4cb0*/  @!P2 BRA `(.L_x_89) ;  /* 0x000000480040a947 */ /* 0x008fea0003800000 */
.L_x_88:
[----:B------:R-:W-:Y:S05]  /*4cc0*/  @!P1 BRA `(.L_x_90) ;  /* 0x0000000000309947 */ /* 0x000fea0003800000 */
[----:B------:R-:W-:Y:S01]  /*4cd0*/  ISETP.NE.U32.AND P1, PT, R2, RZ, PT ;  /* 0x000000ff0200720c */ /* 0x000fe20003f25070 */
[----:B------:R-:W3:Y:S01]  /*4ce0*/  LDCU.64 UR4, c[0x0][0x358] ;  /* 0x00006b00ff0477ac */ /* 0x000ee20008000a00 */
[----:B------:R-:W-:Y:S02]  /*4cf0*/  IMAD.MOV.U32 R50, RZ, RZ, 0x1 ;  /* 0x00000001ff327424 */ /* 0x000fe400078e00ff */
[----:B------:R-:W-:Y:S11]  /*4d00*/  ISETP.NE.AND.EX P1, PT, R3, RZ, PT, P1 ;  /* 0x000000ff0300720c */ /* 0x000ff60003f25310 */
[----:B------:R-:W-:Y:S02]  /*4d10*/  @!UPT UIADD3 URZ, UPT, UPT, URZ, URZ, URZ ;  /* 0x000000fffffff290 */ /* 0x000fe4000fffe0ff */
[----:B------:R-:W4:Y:S01]  /*4d20*/  @P1 LDC.64 R10, c[0x0][0x888] ;  /* 0x00022200ff0a1b82 */ /* 0x000f220000000a00 */
[----:B-1----:R-:W-:Y:S04]  /*4d30*/  @P1 IMAD R0, R4, UR36, RZ ;  /* 0x0000002404001c24 */ /* 0x002fe8000f8e02ff */
[----:B----4-:R-:W-:Y:S04]  /*4d40*/  @P1 IMAD.WIDE R10, R0, 0x4, R10 ;  /* 0x00000004000a1825 */ /* 0x010fe800078e020a */
[----:B------:R-:W-:Y:S01]  /*4d50*/  HFMA2 R0, -RZ, RZ, 0, 5.9604644775390625e-08 ;  /* 0x00000001ff007431 */ /* 0x000fe200000001ff */
[----:B---3-5:R3:W5:Y:S04]  /*4d60*/  @P1 LDG.E R27, desc[UR4][R10.64] ;  /* 0x000000040a1b1981 */ /* 0x028768000c1e1900 */
[----:B------:R-:W-:Y:S01]  /*4d70*/  @!P1 PRMT R50, R0, 0x7610, R50 ;  /* 0x0000761000329816 */ /* 0x000fe20000000032 */
[----:B---3--:R-:W4:Y:S06]  /*4d80*/  @!P1 LDC R27, c[0x0][0x880] ;  /* 0x00022000ff1b9b82 */ /* 0x008f2c0000000800 */
.L_x_90:
[----:B----45:R-:W-:Y:S01]  /*4d90*/  @!P0 FSETP.EQ.AND P1, PT, R27, RZ, PT ;  /* 0x000000ff1b00820b */ /* 0x030fe20003f22000 */
[----:B------:R-:W-:Y:S01]  /*4da0*/  @!UPT UIADD3 URZ, UPT, UPT, URZ, URZ, URZ ;  /* 0x000000fffffff290 */ /* 0x000fe2000fffe0ff */
[----:B------:R-:W-:Y:S11]  /*4db0*/  @!P0 BRA `(.L_x_91) ;  /* 0x0000000000188947 */ /* 0x000ff60003800000 */
[----:B------:R-:W-:Y:S02]  /*4dc0*/  LOP3.LUT P0, RZ, R50, 0xff, RZ, 0xc0, !PT ;  /* 0x000000ff32ff7812 */ /* 0x000fe4000780c0ff */
[----:B------:R-:W-:Y:S04]  /*4dd0*/  ISETP.NE.U32.AND P1, PT, R2, RZ, PT ;  /* 0x000000ff0200720c */ /* 0x000fe80003f25070 */
[----:B------:R-:W-:Y:S04]  /*4de0*/  ISETP.NE.AND.EX P1, PT, R3, RZ, PT, P1 ;  /* 0x000000ff0300720c */ /* 0x000fe80003f25310 */
[----:B------:R-:W-:Y:S03]  /*4df0*/  PLOP3.LUT P1, PT, P1, PT, PT, 0x8, 0x80 ;  /* 0x000000000080781c */ /* 0x000fe60000f2e170 */
[----:B------:R-:W-:Y:S11]  /*4e00*/  @P0 FSETP.EQ.AND P1, PT, R27, RZ, PT ;  /* 0x000000ff1b00020b */ /* 0x000ff60003f22000 */
[----:B------:R-:W-:Y:S02]  /*4e10*/  @!UPT UIADD3 URZ, UPT, UPT, URZ, URZ, URZ ;  /* 0x000000fffffff290 */ /* 0x000fe4000fffe0ff */
.L_x_91:
[----:B------:R-:W3:Y:S01]  /*4e20*/  SYNCS.PHASECHK.TRANS64.TRYWAIT P2, [UR21+0x60], R9 ;  /* 0x00006009ff0075a7 */ /* 0x000ee20008041115 */
[----:B------:R-:W-:Y:S04]  /*4e30*/  ELECT P0, URZ, PT ;  /* 0x0000000000ff782f */ /* 0x000fe80003800000 */
[----:B------:R-:W-:Y:S11]  /*4e40*/  PLOP3.LUT P1, PT, P1, P0, PT, 0xf2, 0x2f ;  /* 0x00000000002f781c */ /* 0x000ff60000f21e72 */
[----:B------:R-:W-:Y:S02]  /*4e50*/  @!UPT UIADD3 URZ, UPT, UPT, URZ, URZ, URZ ;  /* 0x000000fffffff290 */ /* 0x000fe4000fffe0ff */
[----:B------:R-:W-:Y:S05]  /*4e60*/  @!P1 IADD3 R8, P0, PT, R16, 0x580, RZ ;  /* 0x0000058010089810 */ /* 0x000fea0007f1e0ff */
[----:B-1----:R-:W-:Y:S01]  /*4e70*/  @!P1 IMAD.X R6, RZ, RZ, R17, P0 ;  /* 0x000000ffff069224 */ /* 0x002fe200000e0611 */
[----:B---3--:R-:W-:Y:S07]  /*4e80*/  @!P2 BRA `(.L_x_92) ;  /* 0x0000004400e4a947 */ /* 0x008fee0003800000 */
.L_x_182:
[----:B------:R-:W-:Y:S01]  /*4e90*/  @!P1 R2UR UR5, R8 ;  /* 0x00000000080592ca */ /* 0x000fe200000e0000 */
[----:B------:R-:W-:Y:S01]  /*4ea0*/  VOTEU.ALL UP0, P1 ;  /* 0x0000000000ff7886 */ /* 0x000fe20000800000 */
[----:B------:R-:W-:Y:S01]  /*4eb0*/  @!P1 R2UR UR4, R6 ;  /* 0x00000000060492ca */ /* 0x000fe200000e0000 */
[----:B------:R-:W-:Y:S01]  /*4ec0*/  UMOV UR16, 0x0 ;  /* 0x0000000000107882 */ /* 0x000fe20000000000 */
[----:B------:R-:W-:Y:S01]  /*4ed0*/  UMOV UR17, 0x10000000 ;  /* 0x1000000000117882 */ /* 0x000fe20000000000 */
[----:B------:R-:W-:Y:S01]  /*4ee0*/  UMOV UR44, UR36 ;  /* 0x00000024002c7c82 */ /* 0x000fe20008000000 */
[----:B------:R-:W-:Y:S01]  /*4ef0*/  @!UP0 UIADD3 UR40, UPT, UPT, UR21, 0x200, URZ ;  /* 0x0000020015288890 */ /* 0x000fe2000fffe0ff */
[----:B-1----:R-:W-:Y:S01]  /*4f00*/  @!P1 IMAD.MOV.U32 R0, RZ, RZ, 0x1000 ;  /* 0x00001000ff009424 */ /* 0x002fe200078e00ff */
[----:B------:R-:W-:Y:S01]  /*4f10*/  @!UP0 UIADD3 UR10, UPT, UPT, UR42, 0x40, URZ ;  /* 0x000000402a0a8890 */ /* 0x000fe2000fffe0ff */
[----:B------:R-:W-:Y:S01]  /*4f20*/  @!P1 IADD3 R8, P0, PT, R16, 0x580, RZ ;  /* 0x0000058010089810 */ /* 0x000fe20007f1e0ff */
[----:B------:R-:W-:Y:S01]  /*4f30*/  @!UP0 UIADD3 UR8, UPT, UPT, UR21, 0xa00, URZ ;  /* 0x00000a0015088890 */ /* 0x000fe2000fffe0ff */
[----:B------:R-:W-:Y:S02]  /*4f40*/  VOTEU.ALL UP0, P1 ;  /* 0x0000000000ff7886 */ /* 0x000fe40000800000 */
[----:B------:R-:W-:Y:S01]  /*4f50*/  IMAD.U32 R10, RZ, RZ, UR5 ;  /* 0x00000005ff0a7e24 */ /* 0x000fe2000f8e00ff */
[----:B------:R-:W-:Y:S01]  /*4f60*/  UMOV UR9, UR41 ;  /* 0x0000002900097c82 */ /* 0x000fe20008000000 */
[----:B------:R-:W-:Y:S01]  /*4f70*/  IMAD.U32 R11, RZ, RZ, UR4 ;  /* 0x00000004ff0b7e24 */ /* 0x000fe2000f8e00ff */
[----:B------:R-:W-:Y:S01]  /*4f80*/  UMOV UR11, UR43 ;  /* 0x0000002b000b7c82 */ /* 0x000fe20008000000 */
[----:B------:R-:W-:Y:S01]  /*4f90*/  UMOV UR12, UR36 ;  /* 0x00000024000c7c82 */ /* 0x000fe20008000000 */
[----:B------:R-:W-:Y:S01]  /*4fa0*/  @!P1 R2UR UR4, R10 ;  /* 0x000000000a0492ca */ /* 0x000fe200000e0000 */
[----:B------:R-:W-:Y:S01]  /*4fb0*/  UPRMT UR6, UR47, 0x654, UR41 ;  /* 0x000006542f067896 */ /* 0x000fe20008000029 */
[----:B------:R-:W-:Y:S01]  /*4fc0*/  @!P1 R2UR UR5, R11 ;  /* 0x000000000b0592ca */ /* 0x000fe200000e0000 */
[----:B------:R-:W-:Y:S11]  /*4fd0*/  @!P1 IMAD.X R6, RZ, RZ, R17, P0 ;  /* 0x000000ffff069224 */ /* 0x000ff600000e0611 */
[----:B------:R-:W-:Y:S01]  /*4fe0*/  @!UPT UIADD3 URZ, UPT, UPT, URZ, URZ, URZ ;  /* 0x000000fffffff290 */ /* 0x000fe2000fffe0ff */
[----:B------:R1:W-:Y:S01]  /*4ff0*/  @!UP0 UTMALDG.3D [UR40], [UR4], desc[UR16] ;  /* 0x00001028040085b4 */ /* 0x0003e20008011000 */
[----:B------:R-:W-:Y:S05]  /*5000*/  VOTEU.ALL UP0, P1 ;  /* 0x0000000000ff7886 */ /* 0x000fea0000800000 */
[----:B------:R1:W-:Y:S01]  /*5010*/  @!UP0 UTMALDG.3D [UR8], [UR4], desc[UR16] ;  /* 0x00001008040085b4 */ /* 0x0003e20008011000 */
[----:B------:R1:W-:Y:S01]  /*5020*/  @!P1 SYNCS.ARRIVE.TRANS64.RED.A0TR RZ, [UR21+0x40], R0 ;  /* 0x00004000ffff99a7 */ /* 0x0003e20008300415 */
[----:B------:R-:W-:Y:S01]  /*5030*/  SYNCS.ARRIVE.TRANS64.RED.A1T0 RZ, [UR6], RZ ;  /* 0x000000ffffff79a7 */ /* 0x000fe20008100406 */
[----:B------:R-:W3:Y:S02]  /*5040*/  SYNCS.PHASECHK.TRANS64.TRYWAIT P2, [UR21+0x68], R9 ;  /* 0x00006809ff0075a7 */ /* 0x000ee40008041115 */
[----:B-1-3--:R-:W-:Y:S05]  /*5050*/  @!P2 BRA `(.L_x_93) ;  /* 0x000000440088a947 */ /* 0x00afea0003800000 */
.L_x_184:
        /* <DEDUP_REMOVED lines=10> */
[----:B------:R-:W-:Y:S02]  /*5100*/  @!UP0 UIADD3 UR10, UPT, UPT, UR42, 0x50, URZ ;  /* 0x000000502a0a8890 */ /* 0x000fe4000fffe0ff */
[----:B------:R-:W-:Y:S01]  /*5110*/  @!UP0 UIADD3 UR8, UPT, UPT, UR21, 0x1a00, URZ ;  /* 0x00001a0015088890 */ /* 0x000fe2000fffe0ff */
[----:B------:R-:W-:Y:S01]  /*5120*/  IMAD.U32 R10, RZ, RZ, UR5 ;  /* 0x00000005ff0a7e24 */ /* 0x000fe2000f8e00ff */
[----:B------:R-:W-:Y:S01]  /*5130*/  VOTEU.ALL UP0, P1 ;  /* 0x0000000000ff7886 */ /* 0x000fe20000800000 */
[----:B------:R-:W-:Y:S01]  /*5140*/  IMAD.U32 R11, RZ, RZ, UR4 ;  /* 0x00000004ff0b7e24 */ /* 0x000fe2000f8e00ff */
[----:B------:R-:W-:Y:S01]  /*5150*/  UMOV UR9, UR33 ;  /* 0x0000002100097c82 */ /* 0x000fe20008000000 */
[----:B------:R-:W-:Y:S01]  /*5160*/  UMOV UR11, UR43 ;  /* 0x0000002b000b7c82 */ /* 0x000fe20008000000 */
[----:B------:R-:W-:Y:S01]  /*5170*/  @!P1 R2UR UR4, R10 ;  /* 0x000000000a0492ca */ /* 0x000fe200000e0000 */
[----:B------:R-:W-:Y:S01]  /*5180*/  UMOV UR12, UR36 ;  /* 0x00000024000c7c82 */ /* 0x000fe20008000000 */
[----:B------:R-:W-:Y:S01]  /*5190*/  @!P1 R2UR UR5, R11 ;  /* 0x000000000b0592ca */ /* 0x000fe200000e0000 */
[----:B------:R-:W-:Y:S01]  /*51a0*/  UPRMT UR6, UR47, 0x654, UR33 ;  /* 0x000006542f067896 */ /* 0x000fe20008000021 */
[----:B------:R-:W-:Y:S11]  /*51b0*/  @!P1 IMAD.X R6, RZ, RZ, R17, P0 ;  /* 0x000000ffff069224 */ /* 0x000ff600000e0611 */
[----:B------:R1:W-:Y:S01]  /*51c0*/  @!UP0 UTMALDG.3D [UR32], [UR4], desc[UR16] ;  /* 0x00001020040085b4 */ /* 0x0003e20008011000 */
[----:B------:R-:W-:Y:S05]  /*51d0*/  VOTEU.ALL UP0, P1 ;  /* 0x0000000000ff7886 */ /* 0x000fea0000800000 */
[----:B------:R1:W-:Y:S01]  /*51e0*/  @!UP0 UTMALDG.3D [UR8], [UR4], desc[UR16] ;  /* 0x00001008040085b4 */ /* 0x0003e20008011000 */
[----:B------:R1:W-:Y:S01]  /*51f0*/  @!P1 SYNCS.ARRIVE.TRANS64.RED.A0TR RZ, [UR21+0x48], R0 ;  /* 0x00004800ffff99a7 */ /* 0x0003e20008300415 */
[----:B------:R-:W-:Y:S01]  /*5200*/  SYNCS.ARRIVE.TRANS64.RED.A1T0 RZ, [UR6], RZ ;  /* 0x000000ffffff79a7 */ /* 0x000fe20008100406 */
[----:B------:R-:W3:Y:S02]  /*5210*/  SYNCS.PHASECHK.TRANS64.TRYWAIT P2, [UR21+0x70], R9 ;  /* 0x00007009ff0075a7 */ /* 0x000ee40008041115 */
[----:B-1-3--:R-:W-:Y:S05]  /*5220*/  @!P2 BRA `(.L_x_94) ;  /* 0x00000044002ca947 */ /* 0x00afea0003800000 */
.L_x_186:
        /* <DEDUP_REMOVED lines=9> */
[----:B------:R-:W-:Y:S01]  /*52c0*/  VIADD R14, R14, 0x1 ;  /* 0x000000010e0e7836 */ /* 0x000fe20000000000 */
        /* <DEDUP_REMOVED lines=10> */
[----:B------:R-:W-:Y:S01]  /*5370*/  UMOV UR12, UR36 ;  /* 0x00000024000c7c82 */ /* 0x000fe20008000000 */
[----:B------:R-:W-:Y:S11]  /*5380*/  UPRMT UR6, UR47, 0x654, UR25 ;  /* 0x000006542f067896 */ /* 0x000ff60008000019 */
[----:B------:R1:W-:Y:S01]  /*5390*/  @!UP0 UTMALDG.3D [UR24], [UR4], desc[UR16] ;  /* 0x00001018040085b4 */ /* 0x0003e20008011000 */
[----:B------:R-:W-:Y:S05]  /*53a0*/  VOTEU.ALL UP0, P1 ;  /* 0x0000000000ff7886 */ /* 0x000fea0000800000 */
[----:B------:R1:W-:Y:S01]  /*53b0*/  @!UP0 UTMALDG.3D [UR8], [UR4], desc[UR16] ;  /* 0x00001008040085b4 */ /* 0x0003e20008011000 */
[----:B------:R1:W-:Y:S01]  /*53c0*/  @!P1 SYNCS.ARRIVE.TRANS64.RED.A0TR RZ, [UR21+0x50], R0 ;  /* 0x00005000ffff99a7 */ /* 0x0003e20008300415 */
[----:B------:R-:W-:Y:S01]  /*53d0*/  SYNCS.ARRIVE.TRANS64.RED.A1T0 RZ, [UR6], RZ ;  /* 0x000000ffffff79a7 */ /* 0x000fe20008100406 */
[----:B------:R-:W3:Y:S02]  /*53e0*/  SYNCS.PHASECHK.TRANS64.TRYWAIT P0, [UR21+0x78], R9 ;  /* 0x00007809ff0075a7 */ /* 0x000ee40008001115 */
[----:B-1-3--:R-:W-:Y:S05]  /*53f0*/  @!P0 BRA `(.L_x_95) ;  /* 0x0000004000d08947 */ /* 0x00afea0003800000 */
.L_x_188:
[----:B------:R-:W-:Y:S01]  /*5400*/  UPLOP3.LUT UP2, UPT, UPT, UPT, UPT, 0x80, 0x8 ;  /* 0x000000000008789c */ /* 0x000fe20003f4f070 */
[----:B------:R-:W-:Y:S01]  /*5410*/  @!P1 IADD3 R6, P0, PT, R16, 0x580, RZ ;  /* 0x0000058010069810 */ /* 0x000fe20007f1e0ff */
[----:B------:R-:W-:Y:S01]  /*5420*/  UMOV UR6, 0x0 ;  /* 0x0000000000067882 */ /* 0x000fe20000000000 */
[----:B------:R-:W-:Y:S01]  /*5430*/  UMOV UR7, 0x10000000 ;  /* 0x1000000000077882 */ /* 0x000fe20000000000 */
[----:B------:R-:W-:Y:S01]  /*5440*/  VOTEU.ALL UP0, P1 ;  /* 0x0000000000ff7886 */ /* 0x000fe20000800000 */
[----:B------:R-:W-:Y:S01]  /*5450*/  @!P1 R2UR UR5, R6 ;  /* 0x00000000060592ca */ /* 0x000fe200000e0000 */
[----:B-1----:R-:W-:Y:S01]  /*5460*/  @!P1 IMAD.X R0, RZ, RZ, R17, P0 ;  /* 0x000000ffff009224 */ /* 0x002fe200000e0611 */
[----:B------:R-:W-:Y:S01]  /*5470*/  UMOV UR19, UR43 ;  /* 0x0000002b00137c82 */ /* 0x000fe20008000000 */
[----:B------:R-:W-:Y:S01]  /*5480*/  UMOV UR20, UR36 ;  /* 0x0000002400147c82 */ /* 0x000fe20008000000 */
[----:B------:R-:W-:Y:S01]  /*5490*/  @!UP0 UIADD3 UR18, UPT, UPT, UR42, 0x30, URZ ;  /* 0x000000302a128890 */ /* 0x000fe2000fffe0ff */
[----:B------:R-:W-:Y:S01]  /*54a0*/  R2UR UR24, R52 ;  /* 0x00000000341872ca */ /* 0x000fe200000e0000 */
[----:B------:R-:W-:Y:S01]  /*54b0*/  @!UP0 UIADD3 UR16, UPT, UPT, UR21, 0x3200, URZ ;  /* 0x0000320015108890 */ /* 0x000fe2000fffe0ff */
[----:B------:R-:W-:Y:S01]  /*54c0*/  @!P1 R2UR UR4, R0 ;  /* 0x00000000000492ca */ /* 0x000fe200000e0000 */
[----:B------:R-:W-:Y:S01]  /*54d0*/  @!UP0 UIADD3 UR17, UPT, UPT, UR21, 0x58, URZ ;  /* 0x0000005815118890 */ /* 0x000fe2000fffe0ff */
[----:B------:R-:W-:Y:S01]  /*54e0*/  ISETP.NE.AND P0, PT, R14, 0x2, PT ;  /* 0x000000020e00780c */ /* 0x000fe20003f05270 */
[----:B------:R-:W-:Y:S01]  /*54f0*/  @!UP0 UIADD3 UR10, UPT, UPT, UR42, 0x70, URZ ;  /* 0x000000702a0a8890 */ /* 0x000fe2000fffe0ff */
[----:B------:R-:W-:Y:S01]  /*5500*/  LOP3.LUT R15, R15, 0x1, RZ, 0x3c, !PT ;  /* 0x000000010f0f7812 */ /* 0x000fe200078e3cff */
[----:B------:R-:W-:Y:S01]  /*5510*/  @!UP0 UIADD3 UR8, UPT, UPT, UR21, 0x3a00, URZ ;  /* 0x00003a0015088890 */ /* 0x000fe2000fffe0ff */
[----:B------:R-:W-:Y:S01]  /*5520*/  IMAD.U32 R8, RZ, RZ, UR5 ;  /* 0x00000005ff087e24 */ /* 0x000fe2000f8e00ff */
[----:B------:R-:W-:Y:S01]  /*5530*/  VOTEU.ALL UP0, P1 ;  /* 0x0000000000ff7886 */ /* 0x000fe20000800000 */
[----:B------:R-:W-:Y:S01]  /*5540*/  UMOV UR11, UR43 ;  /* 0x0000002b000b7c82 */ /* 0x000fe20008000000 */
[----:B------:R-:W-:Y:S01]  /*5550*/  UMOV UR12, UR36 ;  /* 0x00000024000c7c82 */ /* 0x000fe20008000000 */
[----:B------:R-:W-:Y:S01]  /*5560*/  UMOV UR9, UR17 ;  /* 0x0000001100097c82 */ /* 0x000fe20008000000 */
[----:B------:R-:W-:Y:S01]  /*5570*/  SEL R0, RZ, 0x1, P0 ;  /* 0x00000001ff007807 */ /* 0x000fe20000000000 */
[----:B------:R-:W-:Y:S01]  /*5580*/  UIADD3 UR24, UPT, UPT, UR14, UR24, URZ ;  /* 0x000000180e187290 */ /* 0x000fe2000fffe0ff */
[----:B------:R-:W-:Y:S01]  /*5590*/  IMAD.U32 R9, RZ, RZ, UR4 ;  /* 0x00000004ff097e24 */ /* 0x000fe2000f8e00ff */
[----:B------:R-:W-:Y:S01]  /*55a0*/  @!P1 R2UR UR4, R8 ;  /* 0x00000000080492ca */ /* 0x000fe200000e0000 */
[----:B------:R-:W-:Y:S01]  /*55b0*/  UMOV UR36, UR29 ;  /* 0x0000001d00247c82 */ /* 0x000fe20008000000 */
[----:B------:R-:W-:Y:S02]  /*55c0*/  LOP3.LUT R13, R13, R0, RZ, 0x3c, !PT ;  /* 0x000000000d0d7212 */ /* 0x000fe400078e3cff */
[----:B------:R-:W-:Y:S02]  /*55d0*/  @!P1 R2UR UR5, R9 ;  /* 0x00000000090592ca */ /* 0x000fe400000e0000 */
[----:B------:R-:W-:Y:S11]  /*55e0*/  SEL R14, R14, RZ, P0 ;  /* 0x000000ff0e0e7207 */ /* 0x000ff60000000000 */
[----:B------:R1:W-:Y:S01]  /*55f0*/  @!UP0 UTMALDG.3D [UR16], [UR4], desc[UR6] ;  /* 0x00000610040085b4 */ /* 0x0003e20008011000 */
[----:B------:R-:W-:Y:S05]  /*5600*/  VOTEU.ALL UP0, P1 ;  /* 0x0000000000ff7886 */ /* 0x000fea0000800000 */
[----:B------:R3:W-:Y:S01]  /*5610*/  @!UP0 UTMALDG.3D [UR8], [UR4], desc[UR6] ;  /* 0x00000608040085b4 */ /* 0x0007e20008011000 */
[----:B------:R3:W-:Y:S01]  /*5620*/  @!P1 SYNCS.ARRIVE.TRANS64.RED.A0TR RZ, [UR21+0x58], R7 ;  /* 0x00005807ffff99a7 */ /* 0x0007e20008300415 */
[----:B------:R-:W-:Y:S01]  /*5630*/  SYNCS.ARRIVE.TRANS64.RED.A1T0 RZ, [UR37], RZ ;  /* 0x000000ffffff79a7 */ /* 0x000fe20008100425 */
[----:B-1----:R-:W-:Y:S01]  /*5640*/  UIADD3 UR20, UPT, UPT, UR13, UR63, URZ ;  /* 0x0000003f0d147290 */ /* 0x002fe2000fffe0ff */
[----:B------:R-:W-:Y:S11]  /*5650*/  BRA.U UP1, `(.L_x_96) ;  /* 0xfffffff101047547 */ /* 0x000ff6000b83ffff */
[----:B------:R-:W-:-:S04]  /*5660*/  SHF.L.U32 R2, R15, 0x1f, RZ ;  /* 0x0000001f0f027819 */ /* 0x000fc800000006ff */
[----:B------:R-:W1:Y:S02]  /*5670*/  SYNCS.PHASECHK.TRANS64.TRYWAIT P0, [UR21+0x60], R2 ;  /* 0x00006002ff0075a7 */ /* 0x000e640008001115 */
[----:B-1----:R-:W-:Y:S05]  /*5680*/  @!P0 BRA `(.L_x_97) ;  /* 0x0000004000448947 */ /* 0x002fea0003800000 */
.L_x_190:
[----:B------:R-:W4:Y:S02]  /*5690*/  SYNCS.PHASECHK.TRANS64.TRYWAIT P0, [UR21+0x68], R2 ;  /* 0x00006802ff0075a7 */ /* 0x000f240008001115 */
[----:B----4-:R-:W-:Y:S05]  /*56a0*/  @!P0 BRA `(.L_x_98) ;  /* 0x0000004000548947 */ /* 0x010fea0003800000 */
.L_x_192:
[----:B------:R-:W4:Y:S02]  /*56b0*/  SYNCS.PHASECHK.TRANS64.TRYWAIT P0, [UR21+0x70], R2 ;  /* 0x00007002ff0075a7 */ /* 0x000f240008001115 */
[----:B----4-:R-:W-:Y:S05]  /*56c0*/  @!P0 BRA `(.L_x_99) ;  /* 0x0000004000648947 */ /* 0x010fea0003800000 */
.L_x_194:
[----:B-1----:R-:W-:-:S07]  /*56d0*/  MOV R0, UR21 ;  /* 0x0000001500007c02 */ /* 0x002fce0008000f00 */
.L_x_100:
[----:B-1----:R-:W-:-:S04]  /*56e0*/  SHF.L.U32 R2, R15, 0x1f, RZ ;  /* 0x0000001f0f027819 */ /* 0x002fc800000006ff */
[----:B------:R1:W4:Y:S03]  /*56f0*/  SYNCS.PHASECHK.TRANS64.TRYWAIT P0, [R0+URZ+0x78], R2 ;  /* 0x00007802000075a7 */ /* 0x00032600080011ff */
[----:B----4-:R-:W-:Y:S05]  /*5700*/  @!P0 NANOSLEEP.SYNCS 0x989680 ;  /* 0x009896800000895d */ /* 0x010fea0003900000 */
[----:B------:R-:W4:Y:S02]  /*5710*/  @!P0 SYNCS.PHASECHK.TRANS64 P0, [R0+URZ+0x78], R2 ;  /* 0x00007802000085a7 */ /* 0x000f2400080010ff */
[----:B--234-:R-:W-:Y:S05]  /*5720*/  @P0 EXIT ;  /* 0x000000000000094d */ /* 0x01cfea0003800000 */
[----:B------:R-:W-:Y:S05]  /*5730*/  BRA `(.L_x_100) ;  /* 0xfffffffc00e87947 */ /* 0x000fea000383ffff */
.L_x_85:
[----:B------:R-:W-:-:S06]  /*5740*/  UISETP.GE.AND UP0, UPT, UR23, 0x4, UPT ;  /* 0x000000041700788c */ /* 0x000fcc000bf06270 */
[----:B------:R-:W-:-:S13]  /*5750*/  PLOP3.LUT P0, PT, PT, PT, UP0, 0x80, 0x8 ;  /* 0x000000000008781c */ /* 0x000fda0003f0f008 */
[----:B-1----:R-:W-:Y:S05]  /*5760*/  @!P0 EXIT ;  /* 0x000000000000894d */ /* 0x002fea0003800000 */
[----:B------:R-:W-:Y:S01]  /*5770*/  BAR.SYNC.DEFER_BLOCKING 0x6, 0xa0 ;  /* 0x0182800000007b1d */ /* 0x000fe20000010000 */
[----:B------:R-:W-:Y:S01]  /*5780*/  IMAD.SHL.U32 R49, R61, 0x10, RZ ;  /* 0x000000103d317824 */ /* 0x000fe200078e00ff */
[----:B------:R-:W-:Y:S01]  /*5790*/  CS2R R58, SRZ ;  /* 0x00000000003a7805 */ /* 0x000fe2000001ff00 */
[----:B------:R-:W-:Y:S02]  /*57a0*/  IMAD.SHL.U32 R5, R51, 0x200, RZ ;  /* 0x0000020033057824 */ /* 0x000fe400078e00ff */
[----:B------:R-:W-:Y:S01]  /*57b0*/  IMAD.U32 R23, R61, 0x10000, RZ ;  /* 0x000100003d177824 */ /* 0x000fe200078e00ff */
[----:B------:R-:W-:Y:S01]  /*57c0*/  UMOV UR43, 0x400 ;  /* 0x00000400002b7882 */ /* 0x000fe20000000000 */
[----:B------:R-:W-:Y:S01]  /*57d0*/  LOP3.LUT R48, R49, 0x5b0, RZ, 0xc0, !PT ;  /* 0x000005b031307812 */ /* 0x000fe200078ec0ff */
[----:B------:R-:W-:Y:S01]  /*57e0*/  ULEA UR43, UR47, UR43, 0x18 ;  /* 0x0000002b2f2b7291 */ /* 0x000fe2000f8ec0ff */
[----:B------:R-:W1:Y:S01]  /*57f0*/  LDC.64 R44, c[0x0][0x888] ;  /* 0x00022200ff2c7b82 */ /* 0x000e620000000a00 */
[----:B------:R-:W-:Y:S01]  /*5800*/  IMAD.SHL.U32 R4, R61, 0x2, RZ ;  /* 0x000000023d047824 */ /* 0x000fe200078e00ff */
[----:B------:R-:W-:Y:S01]  /*5810*/  LOP3.LUT R48, R48, 0x200, R5, 0xf8, !PT ;  /* 0x0000020030307812 */ /* 0x000fe200078ef805 */
[----:B------:R-:W-:Y:S01]  /*5820*/  IMAD.SHL.U32 R5, R51, 0x200000, RZ ;  /* 0x0020000033057824 */ /* 0x000fe200078e00ff */
[C---:B------:R-:W-:Y:S01]  /*5830*/  LOP3.LUT R6, R49.reuse, 0x40, RZ, 0xc0, !PT ;  /* 0x0000004031067812 */ /* 0x040fe200078ec0ff */
[----:B------:R-:W-:Y:S01]  /*5840*/  UIADD3 UR4, UPT, UPT, UR43, 0x200, URZ ;  /* 0x000002002b047890 */ /* 0x000fe2000fffe0ff */
[----:B------:R-:W-:Y:S01]  /*5850*/  LOP3.LUT P0, RZ, R49, 0x40, RZ, 0xc0, !PT ;  /* 0x0000004031ff7812 */ /* 0x000fe2000780c0ff */
[----:B------:R-:W-:Y:S01]  /*5860*/  IMAD.MOV.U32 R60, RZ, RZ, 0x1 ;  /* 0x00000001ff3c7424 */ /* 0x000fe200078e00ff */
[----:B------:R-:W2:Y:S01]  /*5870*/  LDC.64 R46, c[0x0][0x890] ;  /* 0x00022400ff2e7b82 */ /* 0x000ea20000000a00 */
[----:B------:R-:W-:Y:S01]  /*5880*/  LOP3.LUT R5, R5, 0x200000, RZ, 0xc0, !PT ;  /* 0x0020000005057812 */ /* 0x000fe200078ec0ff */
[----:B------:R-:W-:Y:S01]  /*5890*/  IMAD.MOV.U32 R22, RZ, RZ, RZ ;  /* 0x000000ffff167224 */ /* 0x000fe200078e00ff */
[----:B------:R-:W-:Y:S01]  /*58a0*/  LOP3.LUT R4, R6, 0x8, R4, 0xf8, !PT ;  /* 0x0000000806047812 */ /* 0x000fe200078ef804 */
[----:B------:R-:W-:Y:S01]  /*58b0*/  IMAD.MOV.U32 R56, RZ, RZ, RZ ;  /* 0x000000ffff387224 */ /* 0x000fe200078e00ff */
[----:B------:R-:W-:Y:S01]  /*58c0*/  LOP3.LUT R23, R5, 0x400000, R23, 0xf8, !PT ;  /* 0x0040000005177812 */ /* 0x000fe200078ef817 */
[----:B------:R-:W-:Y:S01]  /*58d0*/  IMAD.U32 R53, RZ, RZ, UR4 ;  /* 0x00000004ff357e24 */ /* 0x000fe2000f8e00ff */
[----:B------:R-:W3:Y:S01]  /*58e0*/  LDS R0, [UR43+0x140] ;  /* 0x0001402bff007984 */ /* 0x000ee20008000800 */
[----:B------:R-:W4:Y:S01]  /*58f0*/  LDC.64 R42, c[0x0][0x8b0] ;  /* 0x00022c00ff2a7b82 */ /* 0x000f220000000a00 */
[----:B------:R-:W-:Y:S01]  /*5900*/  LOP3.LUT R48, R48, R4, RZ, 0xfc, !PT ;  /* 0x0000000430307212 */ /* 0x000fe200078efcff */
[----:B------:R-:W1:Y:S01]  /*5910*/  LDCU UR60, c[0x0][0x370] ;  /* 0x00006e00ff3c77ac */ /* 0x000e620008000800 */
[----:B------:R-:W-:Y:S01]  /*5920*/  LOP3.LUT R61, R61, 0x60, RZ, 0xc0, !PT ;  /* 0x000000603d3d7812 */ /* 0x000fe200078ec0ff */
[----:B------:R-:W1:Y:S04]  /*5930*/  LDCU UR42, c[0x0][0xb0c] ;  /* 0x00016180ff2a77ac */ /* 0x000e680008000800 */
[----:B------:R-:W1:Y:S01]  /*5940*/  LDC.64 R40, c[0x0][0x8a8] ;  /* 0x00022a00ff287b82 */ /* 0x000e620000000a00 */
[----:B------:R-:W1:Y:S01]  /*5950*/  LDCU UR39, c[0x0][0xb30] ;  /* 0x00016600ff2777ac */ /* 0x000e620008000800 */
[----:B------:R-:W1:Y:S01]  /*5960*/  LDCU.64 UR54, c[0x0][0x888] ;  /* 0x00011100ff3677ac */ /* 0x000e620008000a00 */
[----:B------:R-:W1:Y:S01]  /*5970*/  LDCU.64 UR40, c[0x0][0xb28] ;  /* 0x00016500ff2877ac */ /* 0x000e620008000a00 */
[----:B------:R-:W1:Y:S01]  /*5980*/  LDCU.128 UR56, c[0x0][0xb10] ;  /* 0x00016200ff3877ac */ /* 0x000e620008000c00 */
[----:B------:R-:W1:Y:S01]  /*5990*/  LDCU UR53, c[0x0][0x374] ;  /* 0x00006e80ff3577ac */ /* 0x000e620008000800 */
[----:B------:R-:W-:Y:S01]  /*59a0*/  UMOV UR52, URZ ;  /* 0x000000ff00347c82 */ /* 0x000fe20008000000 */
[----:B------:R-:W-:Y:S01]  /*59b0*/  UMOV UR46, URZ ;  /* 0x000000ff002e7c82 */ /* 0x000fe20008000000 */
[----:B---3--:R-:W-:Y:S01]  /*59c0*/  IMAD.IADD R23, R0, 0x1, R23 ;  /* 0x0000000100177824 */ /* 0x008fe200078e0217 */
[----:B--2---:R-:W-:-:S07]  /*59d0*/  P2R R0, PR, RZ, 0x1 ;  /* 0x00000001ff007803 */ /* 0x004fce0000000000 */
.L_x_144:
[----:B------:R-:W-:Y:S02]  /*59e0*/  LEA R3, R56, UR43, 0x3 ;  /* 0x0000002b38037c11 */ /* 0x000fe4000f8e18ff */
[----:B------:R-:W-:Y:S02]  /*59f0*/  SHF.L.U32 R0, R58, 0x1f, RZ ;  /* 0x0000001f3a007819 */ /* 0x000fe400000006ff */
[----:B-1----:R-:W-:Y:S02]  /*5a00*/  LEA R4, R56, UR43, 0x4 ;  /* 0x0000002b38047c11 */ /* 0x002fe4000f8e20ff */
[----:B------:R-:W2:Y:S02]  /*5a10*/  SYNCS.PHASECHK.TRANS64.TRYWAIT P0, [R3+URZ+0x90], R0 ;  /* 0x00009000030075a7 */ /* 0x000ea400080011ff */
[----:B--2---:R-:W-:Y:S05]  /*5a20*/  @!P0 BRA `(.L_x_101) ;  /* 0x0000003c00a48947 */ /* 0x004fea0003800000 */
.L_x_195:
[----:B------:R-:W3:Y:S01]  /*5a30*/  LDS.128 R4, [R4+0x120] ;  /* 0x0001200004047984 */ /* 0x000ee20000000c00 */
[----:B------:R-:W-:Y:S01]  /*5a40*/  UISETP.GE.AND UP0, UPT, UR45, 0x1, UPT ;  /* 0x000000012d00788c */ /* 0x000fe2000bf06270 */
[----:B------:R-:W-:Y:S01]  /*5a50*/  @!PT LDS RZ, [RZ] ;  /* 0x00000000fffff984 */ /* 0x000fe20000000800 */
[----:B------:R-:W-:Y:S01]  /*5a60*/  @!PT LDS RZ, [RZ] ;  /* 0x00000000fffff984 */ /* 0x000fe20000000800 */
[----:B------:R-:W-:Y:S01]  /*5a70*/  @!PT LDS RZ, [RZ] ;  /* 0x00000000fffff984 */ /* 0x000fe20000000800 */
[----:B------:R-:W-:Y:S01]  /*5a80*/  @!PT LDS RZ, [RZ] ;  /* 0x00000000fffff984 */ /* 0x000fe20000000800 */
[----:B------:R1:W-:Y:S06]  /*5a90*/  MEMBAR.ALL.CTA ;  /* 0x0000000000007992 */ /* 0x0003ec0000008000 */
[----:B-1----:R-:W1:Y:S01]  /*5aa0*/  FENCE.VIEW.ASYNC.S ;  /* 0x00000000000073c6 */ /* 0x002e620000000000 */
[----:B---3--:R-:W-:Y:S11]  /*5ab0*/  LOP3.LUT P0, RZ, R6, 0x1, RZ, 0xc0, !PT ;  /* 0x0000000106ff7812 */ /* 0x008ff6000780c0ff */
[----:B------:R-:W-:Y:S02]  /*5ac0*/  @!UPT UIADD3 URZ, UPT, UPT, URZ, URZ, URZ ;  /* 0x000000fffffff290 */ /* 0x000fe4000fffe0ff */
[----:B-1----:R-:W-:Y:S01]  /*5ad0*/  VOTEU.ANY UP1, P0 ;  /* 0x0000000000ff7886 */ /* 0x002fe20000020100 */
[----:B------:R-:W-:Y:S01]  /*5ae0*/  PLOP3.LUT P0, PT, PT, PT, UP1, 0x80, 0x8 ;  /* 0x000000000008781c */ /* 0x000fe20003f0f018 */
[----:B------:R-:W-:Y:S11]  /*5af0*/  UP2UR UR62, UPR, URZ, 0x2 ;  /* 0x00000002ff3e7883 */ /* 0x000ff60008000000 */
[----:B------:R-:W-:Y:S01]  /*5b00*/  @!UPT UIADD3 URZ, UPT, UPT, URZ, URZ, URZ ;  /* 0x000000fffffff290 */ /* 0x000fe2000fffe0ff */
[----:B--2---:R-:W-:Y:S02]  /*5b10*/  @P0 SHF.R.U32.HI R0, RZ, 0x10, R5 ;  /* 0x00000010ff000819 */ /* 0x004fe40000011605 */
        /* <DEDUP_REMOVED lines=12> */
[----:B------:R-:W2:Y:S01]  /*5be0*/  LDCU UR12, c[0x0][0xb20] ;  /* 0x00016400ff0c77ac */ /* 0x000ea20008000800 */
[----:B------:R-:W-:Y:S02]  /*5bf0*/  UIMAD.WIDE.U32 UR4, UR53, UR59, URZ ;  /* 0x0000003b350472a5 */ /* 0x000fe4000f8e00ff */
[----:B------:R-:W-:Y:S02]  /*5c00*/  UIMAD.WIDE.U32 UR6, UR60, UR56, URZ ;  /* 0x000000383c0672a5 */ /* 0x000fe4000f8e00ff */
[----:B------:R-:W-:Y:S02]  /*5c10*/  UISETP.NE.AND UP0, UPT, UR58, 0x1, UPT ;  /* 0x000000013a00788c */ /* 0x000fe4000bf05270 */
[----:B------:R-:W-:Y:S02]  /*5c20*/  UIMAD.WIDE.U32 UR8, UR37, UR59, URZ ;  /* 0x0000003b250872a5 */ /* 0x000fe4000f8e00ff */
[----:B------:R-:W-:Y:S02]  /*5c30*/  UIMAD.WIDE.U32 UR10, UR38, UR56, URZ ;  /* 0x00000038260a72a5 */ /* 0x000fe4000f8e00ff */
[----:B------:R-:W-:Y:S02]  /*5c40*/  UISETP.NE.AND UP1, UPT, UR42, 0x1, UPT ;  /* 0x000000012a00788c */ /* 0x000fe4000bf25270 */
[----:B------:R-:W-:Y:S01]  /*5c50*/  UISETP.NE.AND UP2, UPT, UR45, 0x1, UPT ;  /* 0x000000012d00788c */ /* 0x000fe2000bf45270 */
[----:B------:R-:W-:Y:S02]  /*5c60*/  UMOV UR4, UR5 ;  /* 0x0000000500047c82 */ /* 0x000fe40008000000 */
[----:B--2---:R-:W-:Y:S03]  /*5c70*/  USHF.R.U32.HI UR5, URZ, UR12, UR4 ;  /* 0x0000000cff057299 */ /* 0x004fe60008011604 */
[----:B------:R-:W-:Y:S02]  /*5c80*/  UMOV UR4, UR7 ;  /* 0x0000000700047c82 */ /* 0x000fe40008000000 */
[----:B------:R-:W-:Y:S02]  /*5c90*/  USHF.R.U32.HI UR7, URZ, UR57, UR4 ;  /* 0x00000039ff077299 */ /* 0x000fe40008011604 */
[----:B------:R-:W-:Y:S02]  /*5ca0*/  USEL UR4, UR53, UR5, !UP0 ;  /* 0x0000000535047287 */ /* 0x000fe4000c000000 */
[----:B------:R-:W-:Y:S01]  /*5cb0*/  USEL UR7, UR60, UR7, !UP1 ;  /* 0x000000073c077287 */ /* 0x000fe2000c800000 */
[----:B------:R-:W-:Y:S01]  /*5cc0*/  UMOV UR5, UR9 ;  /* 0x0000000900057c82 */ /* 0x000fe20008000000 */
[----:B------:R-:W-:Y:S02]  /*5cd0*/  UIMAD.WIDE.U32 UR8, UR4, UR40, URZ ;  /* 0x00000028040872a5 */ /* 0x000fe4000f8e00ff */
[----:B------:R-:W-:Y:S03]  /*5ce0*/  USHF.R.U32.HI UR6, URZ, UR12, UR5 ;  /* 0x0000000cff067299 */ /* 0x000fe60008011605 */
[----:B------:R-:W-:Y:S01]  /*5cf0*/  UMOV UR5, UR11 ;  /* 0x0000000b00057c82 */ /* 0x000fe20008000000 */
[----:B------:R-:W-:Y:S02]  /*5d00*/  UIMAD.WIDE.U32 UR10, UR7, UR40, URZ ;  /* 0x00000028070a72a5 */ /* 0x000fe4000f8e00ff */
[----:B------:R-:W-:Y:S02]  /*5d10*/  USHF.R.U32.HI UR12, URZ, UR57, UR5 ;  /* 0x00000039ff0c7299 */ /* 0x000fe40008011605 */
[----:B------:R-:W-:Y:S01]  /*5d20*/  USEL UR6, UR37, UR6, !UP0 ;  /* 0x0000000625067287 */ /* 0x000fe2000c000000 */
[----:B------:R-:W-:Y:S02]  /*5d30*/  UMOV UR5, UR9 ;  /* 0x0000000900057c82 */ /* 0x000fe40008000000 */
[----:B------:R-:W-:Y:S01]  /*5d40*/  UMOV UR10, UR11 ;  /* 0x0000000b000a7c82 */ /* 0x000fe20008000000 */
[----:B------:R-:W-:Y:S02]  /*5d50*/  @UP2 USHF.R.U32.HI UR4, URZ, UR41, UR5 ;  /* 0x00000029ff042299 */ /* 0x000fe40008011605 */
[----:B------:R-:W-:Y:S02]  /*5d60*/  @UP2 USHF.R.U32.HI UR7, URZ, UR41, UR10 ;  /* 0x00000029ff072299 */ /* 0x000fe4000801160a */
[----:B------:R-:W-:Y:S02]  /*5d70*/  UIMAD UR4, UR45, UR4, URZ ;  /* 0x000000042d0472a4 */ /* 0x000fe4000f8e02ff */
        /* <DEDUP_REMOVED lines=8> */
[----:B------:R-:W-:Y:S02]  /*5e00*/  USEL UR11, UR6, UR4, !UP2 ;  /* 0x00000004060b7287 */ /* 0x000fe4000d000000 */
[----:B------:R-:W-:Y:S02]  /*5e10*/  UIADD3 UR8, UPT, UPT, -UR5, URZ, URZ ;  /* 0x000000ff05087290 */ /* 0x000fe4000fffe1ff */
[----:B------:R-:W-:Y:S01]  /*5e20*/  UIADD3 UR10, UPT, UPT, -UR11, URZ, URZ ;  /* 0x000000ff0b0a7290 */ /* 0x000fe2000fffe1ff */
[----:B------:R-:W-:Y:S01]  /*5e30*/  @!UP0 UMOV UR4, UR9 ;  /* 0x0000000900048c82 */ /* 0x000fe20008000000 */
[----:B------:R-:W-:Y:S02]  /*5e40*/  UIADD3 UR9, UPT, UPT, -UR6, URZ, URZ ;  /* 0x000000ff06097290 */ /* 0x000fe4000fffe1ff */
[----:B------:R-:W-:Y:S02]  /*5e50*/  @!UP0 USHF.R.U32.HI UR4, URZ, UR41, UR4 ;  /* 0x00000029ff048299 */ /* 0x000fe40008011604 */
[----:B------:R-:W-:Y:S02]  /*5e60*/  UIMAD UR10, UR45, UR10, UR6 ;  /* 0x0000000a2d0a72a4 */ /* 0x000fe4000f8e0206 */
[----:B------:R-:W-:Y:S04]  /*5e70*/  @!UP0 USEL UR4, UR5, UR4, !UP2 ;  /* 0x0000000405048287 */ /* 0x000fe8000d000000 */
[----:B------:R-:W-:Y:S02]  /*5e80*/  @!UP0 UIMAD UR10, UR7, UR10, UR4 ;  /* 0x0000000a070a82a4 */ /* 0x000fe4000f8e0204 */
[----:B------:R-:W-:Y:S02]  /*5e90*/  @!UP0 UIADD3 UR11, UPT, UPT, UR11, -UR4, URZ ;  /* 0x800000040b0b8290 */ /* 0x000fe4000fffe0ff */
[----:B------:R-:W-:Y:S02]  /*5ea0*/  UIMAD UR7, UR42, UR8, UR38 ;  /* 0x000000082a0772a4 */ /* 0x000fe4000f8e0226 */
[----:B------:R-:W-:Y:S02]  /*5eb0*/  @!UP0 UIMAD UR6, UR11, UR45, UR5 ;  /* 0x0000002d0b0682a4 */ /* 0x000fe4000f8e0205 */
[----:B------:R-:W-:Y:S01]  /*5ec0*/  UIMAD UR4, UR58, UR9, UR37 ;  /* 0x000000093a0472a4 */ /* 0x000fe2000f8e0225 */
[----:B------:R-:W-:Y:S02]  /*5ed0*/  @!UP0 UMOV UR5, UR10 ;  /* 0x0000000a00058c82 */ /* 0x000fe40008000000 */
[----:B------:R-:W-:Y:S02]  /*5ee0*/  UIMAD UR38, UR5, UR42, UR7 ;  /* 0x0000002a052672a4 */ /* 0x000fe4000f8e0207 */
[----:B------:R-:W-:Y:S11]  /*5ef0*/  UIMAD UR37, UR6, UR58, UR4 ;  /* 0x0000003a062572a4 */ /* 0x000ff6000f8e0204 */
[----:B------:R-:W-:Y:S01]  /*5f00*/  @!UPT UIADD3 URZ, UPT, UPT, URZ, URZ, URZ ;  /* 0x000000fffffff290 */ /* 0x000fe2000fffe0ff */
.L_x_102:
[----:B------:R-:W-:Y:S01]  /*5f10*/  UISETP.NE.AND UP0, UPT, UR39, 0x1, UPT ;  /* 0x000000012700788c */ /* 0x000fe2000bf05270 */
[----:B------:R-:W-:Y:S01]  /*5f20*/  LOP3.LUT P0, RZ, R53, 0x90, RZ, 0xc0, !PT ;  /* 0x0000009035ff7812 */ /* 0x000fe2000780c0ff */
[----:B------:R-:W-:Y:S01]  /*5f30*/  USHF.L.U32 UR50, UR24, 0x6, URZ ;  /* 0x0000000618327899 */ /* 0x000fe200080006ff */
[----:B------:R-:W-:Y:S01]  /*5f40*/  BSSY.RECONVERGENT B6, `(.L_x_103) ;  /* 0x0000034000067945 */ /* 0x000fe20003800200 */
[----:B------:R-:W-:Y:S01]  /*5f50*/  USHF.L.U32 UR49, UR20, 0x7, URZ ;  /* 0x0000000714317899 */ /* 0x000fe200080006ff */
[----:B------:R-:W-:Y:S06]  /*5f60*/  IADD3 R56, PT, PT, R56, 0x1, RZ ;  /* 0x0000000138387810 */ /* 0x000fec0007ffe0ff */
[----:B------:R-:W2:Y:S01]  /*5f70*/  @!UP0 LDCU.128 UR12, c[0x0][0xb10] ;  /* 0x00016200ff0c87ac */ /* 0x000ea20008000c00 */
[----:B------:R-:W3:Y:S01]  /*5f80*/  @!UP0 LDCU UR5, c[0x0][0xb0c] ;  /* 0x00016180ff0587ac */ /* 0x000ee20008000800 */
[----:B------:R-:W4:Y:S01]  /*5f90*/  @!UP0 LDCU UR10, c[0x0][0xb20] ;  /* 0x00016400ff0a87ac */ /* 0x000f220008000800 */
[----:B--2---:R-:W-:Y:S02]  /*5fa0*/  UIMAD.WIDE.U32 UR8, UR38, UR12, URZ ;  /* 0x0000000c260872a5 */ /* 0x004fe4000f8e00ff */
[----:B------:R-:W-:Y:S02]  /*5fb0*/  UIMAD.WIDE.U32 UR6, UR37, UR15, URZ ;  /* 0x0000000f250672a5 */ /* 0x000fe4000f8e00ff */
[----:B------:R-:W-:Y:S03]  /*5fc0*/  @!UP0 UISETP.NE.AND UP1, UPT, UR14, 0x1, UPT ;  /* 0x000000010e00888c */ /* 0x000fe6000bf25270 */
[----:B------:R-:W-:Y:S01]  /*5fd0*/  @!UP0 UMOV UR4, UR9 ;  /* 0x0000000900048c82 */ /* 0x000fe20008000000 */
[----:B---3--:R-:W-:Y:S02]  /*5fe0*/  @!UP0 UISETP.NE.AND UP2, UPT, UR5, 0x1, UPT ;  /* 0x000000010500888c */ /* 0x008fe4000bf45270 */
[----:B------:R-:W-:Y:S01]  /*5ff0*/  @!UP0 USHF.R.U32.HI UR4, URZ, UR13, UR4 ;  /* 0x0000000dff048299 */ /* 0x000fe20008011604 */
[----:B------:R-:W-:Y:S02]  /*6000*/  @!UP0 UMOV UR6, UR7 ;  /* 0x0000000700068c82 */ /* 0x000fe40008000000 */
[----:B----4-:R-:W-:Y:S02]  /*6010*/  @!UP0 USHF.R.U32.HI UR6, URZ, UR10, UR6 ;  /* 0x0000000aff068299 */ /* 0x010fe40008011606 */
[----:B------:R-:W-:Y:S02]  /*6020*/  @!UP0 USEL UR7, UR38, UR4, !UP2 ;  /* 0x0000000426078287 */ /* 0x000fe4000d000000 */
[----:B------:R-:W-:Y:S04]  /*6030*/  @!UP0 USEL UR6, UR37, UR6, !UP1 ;  /* 0x0000000625068287 */ /* 0x000fe8000c800000 */
[----:B------:R-:W-:Y:S02]  /*6040*/  @!UP0 UIADD3 UR4, UPT, UPT, -UR7, UR6, URZ ;  /* 0x0000000607048290 */ /* 0x000fe4000fffe1ff */
[----:B------:R-:W-:Y:S02]  /*6050*/  @!UP0 UIADD3 UR6, UPT, UPT, UR7, -UR6, URZ ;  /* 0x8000000607068290 */ /* 0x000fe4000fffe0ff */
[----:B------:R-:W-:Y:S02]  /*6060*/  @!UP0 UIMAD UR38, UR4, UR5, UR38 ;  /* 0x00000005042682a4 */ /* 0x000fe4000f8e0226 */
[----:B------:R-:W-:Y:S01]  /*6070*/  @!UP0 UIMAD UR37, UR6, UR14, UR37 ;  /* 0x0000000e062582a4 */ /* 0x000fe2000f8e0225 */
[----:B------:R-:W-:Y:S11]  /*6080*/  @!P0 BRA `(.L_x_104) ;  /* 0x00000000007c8947 */ /* 0x000ff60003800000 */
[----:B------:R-:W2:Y:S01]  /*6090*/  LDCU.64 UR8, c[0x4][0x80] ;  /* 0x01001000ff0877ac */ /* 0x000ea20008000a00 */
[----:B------:R-:W-:Y:S01]  /*60a0*/  MOV R2, 0x0 ;  /* 0x0000000000027802 */ /* 0x000fe20000000f00 */
[----:B------:R-:W-:Y:S02]  /*60b0*/  HFMA2 R12, -RZ, RZ, 0, 5.9604644775390625e-08 ;  /* 0x00000001ff0c7431 */ /* 0x000fe400000001ff */
[----:B------:R-:W-:Y:S01]  /*60c0*/  IMAD.MOV.U32 R8, RZ, RZ, 0x70 ;  /* 0x00000070ff087424 */ /* 0x000fe200078e00ff */
[----:B------:R3:W4:Y:S01]  /*60d0*/  LDC.64 R14, c[0x4][R2] ;  /* 0x01000000020e7b82 */ /* 0x0007220000000a00 */
[----:B------:R-:W1:Y:S01]  /*60e0*/  LDCU.64 UR6, c[0x4][0x88] ;  /* 0x01001100ff0677ac */ /* 0x000e620008000a00 */
[----:B------:R-:W-:Y:S01]  /*60f0*/  IMAD.MOV.U32 R13, RZ, RZ, RZ ;  /* 0x000000ffff0d7224 */ /* 0x000fe200078e00ff */
[----:B------:R-:W1:Y:S01]  /*6100*/  LDCU.64 UR4, c[0x4][0x8] ;  /* 0x01000100ff0477ac */ /* 0x000e620008000a00 */
[----:B--2---:R-:W-:Y:S01]  /*6110*/  MOV R5, UR9 ;  /* 0x0000000900057c02 */ /* 0x004fe20008000f00 */
[----:B------:R-:W-:Y:S01]  /*6120*/  IMAD.U32 R4, RZ, RZ, UR8 ;  /* 0x00000008ff047e24 */ /* 0x000fe2000f8e00ff */
[----:B-1----:R-:W-:Y:S01]  /*6130*/  MOV R7, UR7 ;  /* 0x0000000700077c02 */ /* 0x002fe20008000f00 */
[----:B------:R-:W-:Y:S01]  /*6140*/  IMAD.U32 R6, RZ, RZ, UR6 ;  /* 0x00000006ff067e24 */ /* 0x000fe2000f8e00ff */
[----:B------:R-:W-:Y:S01]  /*6150*/  MOV R11, UR5 ;  /* 0x00000005000b7c02 */ /* 0x000fe20008000f00 */
[----:B------:R-:W-:Y:S02]  /*6160*/  IMAD.U32 R10, RZ, RZ, UR4 ;  /* 0x00000004ff0a7e24 */ /* 0x000fe4000f8e00ff */
[----:B------:R-:W-:Y:S07]  /*6170*/  LEPC R20, `(.L_x_105) ;  /* 0x000000001014794e */ /* 0x000fee0000000000 */
[----:B---345:R-:W-:Y:S05]  /*6180*/  CALL.ABS.NOINC R14 ;  /* 0x000000000e007343 */ /* 0x038fea0003c00000 */
.L_x_105:
[----:B------:R-:W1:Y:S01]  /*6190*/  LDCU.64 UR8, c[0x4][0x80] ;  /* 0x01001000ff0877ac */ /* 0x000e620008000a00 */
[----:B------:R-:W2:Y:S01]  /*61a0*/  LDC.64 R2, c[0x4][R2] ;  /* 0x0100000002027b82 */ /* 0x000ea20000000a00 */
[----:B------:R-:W-:Y:S02]  /*61b0*/  HFMA2 R12, -RZ, RZ, 0, 5.9604644775390625e-08 ;  /* 0x00000001ff0c7431 */ /* 0x000fe400000001ff */
[----:B------:R-:W-:Y:S02]  /*61c0*/  IMAD.MOV.U32 R8, RZ, RZ, 0x70 ;  /* 0x00000070ff087424 */ /* 0x000fe400078e00ff */
[----:B------:R-:W-:Y:S01]  /*61d0*/  IMAD.MOV.U32 R13, RZ, RZ, RZ ;  /* 0x000000ffff0d7224 */ /* 0x000fe200078e00ff */
[----:B------:R-:W3:Y:S01]  /*61e0*/  LDCU.64 UR6, c[0x4][0x88] ;  /* 0x01001100ff0677ac */ /* 0x000ee20008000a00 */
[----:B------:R-:W4:Y:S01]  /*61f0*/  LDCU.64 UR4, c[0x4][0x8] ;  /* 0x01000100ff0477ac */ /* 0x000f220008000a00 */
[----:B-1----:R-:W-:Y:S02]  /*6200*/  MOV R4, UR8 ;  /* 0x0000000800047c02 */ /* 0x002fe40008000f00 */
[----:B------:R-:W-:Y:S02]  /*6210*/  MOV R5, UR9 ;  /* 0x0000000900057c02 */ /* 0x000fe40008000f00 */
[----:B---3--:R-:W-:Y:S01]  /*6220*/  MOV R7, UR7 ;  /* 0x0000000700077c02 */ /* 0x008fe20008000f00 */
[----:B------:R-:W-:Y:S01]  /*6230*/  IMAD.U32 R6, RZ, RZ, UR6 ;  /* 0x00000006ff067e24 */ /* 0x000fe2000f8e00ff */
[----:B----4-:R-:W-:Y:S01]  /*6240*/  MOV R11, UR5 ;  /* 0x00000005000b7c02 */ /* 0x010fe20008000f00 */
[----:B------:R-:W-:Y:S02]  /*6250*/  IMAD.U32 R10, RZ, RZ, UR4 ;  /* 0x00000004ff0a7e24 */ /* 0x000fe4000f8e00ff */
[----:B------:R-:W-:Y:S07]  /*6260*/  LEPC R20, `(.L_x_104) ;  /* 0x000000001014794e */ /* 0x000fee0000000000 */
[----:B--2---:R-:W-:Y:S05]  /*6270*/  CALL.ABS.NOINC R2 ;  /* 0x0000000002007343 */ /* 0x004fea0003c00000 */
.L_x_104:
[----:B------:R-:W-:Y:S05]  /*6280*/  BSYNC.RECONVERGENT B6 ;  /* 0x0000000000067941 */ /* 0x000fea0003800200 */
.L_x_103:
[----:B------:R-:W-:Y:S02]  /*6290*/  ISETP.NE.U32.AND P0, PT, RZ, UR54, PT ;  /* 0x00000036ff007c0c */ /* 0x000fe4000bf05070 */
[C---:B------:R-:W-:Y:S02]  /*62a0*/  ISETP.NE.U32.AND P1, PT, R46.reuse, RZ, PT ;  /* 0x000000ff2e00720c */ /* 0x040fe40003f25070 */
[----:B------:R-:W-:Y:S02]  /*62b0*/  ISETP.NE.U32.AND P4, PT, R46, RZ, PT ;  /* 0x000000ff2e00720c */ /* 0x000fe40003f85070 */
[----:B------:R-:W-:Y:S02]  /*62c0*/  ISETP.NE.AND.EX P0, PT, RZ, UR55, PT, P0 ;  /* 0x00000037ff007c0c */ /* 0x000fe4000bf05300 */
[C---:B------:R-:W-:Y:S02]  /*62d0*/  ISETP.NE.AND.EX P1, PT, R47.reuse, RZ, PT, P1 ;  /* 0x000000ff2f00720c */ /* 0x040fe40003f25310 */
[----:B------:R-:W-:Y:S02]  /*62e0*/  ISETP.NE.AND.EX P4, PT, R47, RZ, P0, P4 ;  /* 0x000000ff2f00720c */ /* 0x000fe40000785340 */
[----:B------:R-:W-:Y:S02]  /*62f0*/  ISETP.NE.U32.AND P5, PT, R42, RZ, PT ;  /* 0x000000ff2a00720c */ /* 0x000fe40003fa5070 */
[----:B------:R-:W-:Y:S02]  /*6300*/  ISETP.NE.U32.AND P3, PT, RZ, UR54, PT ;  /* 0x00000036ff007c0c */ /* 0x000fe4000bf65070 */
[----:B------:R-:W-:Y:S02]  /*6310*/  PLOP3.LUT P2, PT, PT, PT, PT, 0x8, 0x80 ;  /* 0x000000000080781c */ /* 0x000fe40003f4e170 */
[----:B------:R-:W-:Y:S02]  /*6320*/  ISETP.NE.AND.EX P5, PT, R43, RZ, PT, P5 ;  /* 0x000000ff2b00720c */ /* 0x000fe40003fa5350 */
[----:B------:R-:W-:Y:S03]  /*6330*/  ISETP.NE.AND.EX P3, PT, RZ, UR55, PT, P3 ;  /* 0x00000037ff007c0c */ /* 0x000fe6000bf65330 */
[----:B------:R-:W-:Y:S01]  /*6340*/  @!P4 PLOP3.LUT P2, PT, P1, PT, PT, 0x80, 0x8 ;  /* 0x000000000008c81c */ /* 0x000fe20000f4f070 */
[----:B------:R-:W-:Y:S01]  /*6350*/  @!UPT UIADD3 URZ, UPT, UPT, URZ, URZ, URZ ;  /* 0x000000fffffff290 */ /* 0x000fe2000fffe0ff */
[----:B------:R-:W-:Y:S11]  /*6360*/  @!P1 BRA `(.L_x_106) ;  /* 0x0000000000309947 */ /* 0x000ff60003800000 */
[----:B------:R-:W-:Y:S01]  /*6370*/  ISETP.NE.U32.AND P0, PT, R44, RZ, PT ;  /* 0x000000ff2c00720c */ /* 0x000fe20003f05070 */
[----:B------:R-:W2:Y:S01]  /*6380*/  LDCU.64 UR4, c[0x0][0x358] ;  /* 0x00006b00ff0477ac */ /* 0x000ea20008000a00 */
[----:B------:R-:W-:Y:S02]  /*6390*/  IMAD.MOV.U32 R50, RZ, RZ, 0x1 ;  /* 0x00000001ff327424 */ /* 0x000fe400078e00ff */
[----:B------:R-:W-:Y:S11]  /*63a0*/  ISETP.NE.AND.EX P0, PT, R45, RZ, PT, P0 ;  /* 0x000000ff2d00720c */ /* 0x000ff60003f05300 */
[----:B------:R-:W-:Y:S02]  /*63b0*/  @!UPT UIADD3 URZ, UPT, UPT, URZ, URZ, URZ ;  /* 0x000000fffffff290 */ /* 0x000fe4000fffe0ff */
[----:B------:R-:W3:Y:S01]  /*63c0*/  @P0 LDC.64 R2, c[0x0][0x888] ;  /* 0x00022200ff020b82 */ /* 0x000ee20000000a00 */
[----:B-1----:R-:W-:Y:S04]  /*63d0*/  @P0 IMAD R0, R46, UR36, RZ ;  /* 0x000000242e000c24 */ /* 0x002fe8000f8e02ff */
[----:B---3--:R-:W-:Y:S04]  /*63e0*/  @P0 IMAD.WIDE R2, R0, 0x4, R2 ;  /* 0x0000000400020825 */ /* 0x008fe800078e0202 */
[----:B------:R-:W-:Y:S01]  /*63f0*/  HFMA2 R0, -RZ, RZ, 0, 5.9604644775390625e-08 ;  /* 0x00000001ff007431 */ /* 0x000fe200000001ff */
[----:B--2--5:R2:W5:Y:S04]  /*6400*/  @P0 LDG.E R27, desc[UR4][R2.64] ;  /* 0x00000004021b0981 */ /* 0x024568000c1e1900 */
[----:B------:R-:W-:Y:S01]  /*6410*/  @!P0 PRMT R50, R0, 0x7610, R50 ;  /* 0x0000761000328816 */ /* 0x000fe20000000032 */
[----:B--2---:R-:W3:Y:S06]  /*6420*/  @!P0 LDC R27, c[0x0][0x880] ;  /* 0x00022000ff1b8b82 */ /* 0x004eec0000000800 */
.L_x_106:
[----:B------:R-:W-:Y:S05]  /*6430*/  @!P5 BRA `(.L_x_107) ;  /* 0x000000000024d947 */ /* 0x000fea0003800000 */
[----:B------:R-:W-:Y:S01]  /*6440*/  ISETP.NE.U32.AND P0, PT, R40, RZ, PT ;  /* 0x000000ff2800720c */ /* 0x000fe20003f05070 */
[----:B------:R-:W2:Y:S03]  /*6450*/  LDCU.64 UR4, c[0x0][0x358] ;  /* 0x00006b00ff0477ac */ /* 0x000ea60008000a00 */
[----:B------:R-:W-:Y:S11]  /*6460*/  ISETP.NE.AND.EX P0, PT, R41, RZ, PT, P0 ;  /* 0x000000ff2900720c */ /* 0x000ff60003f05300 */
[----:B------:R-:W-:Y:S02]  /*6470*/  @!UPT UIADD3 URZ, UPT, UPT, URZ, URZ, URZ ;  /* 0x000000fffffff290 */ /* 0x000fe4000fffe0ff */
[----:B------:R-:W4:Y:S01]  /*6480*/  @P0 LDC.64 R2, c[0x0][0x8a8] ;  /* 0x00022a00ff020b82 */ /* 0x000f220000000a00 */
[----:B-1----:R-:W-:Y:S04]  /*6490*/  @P0 IMAD R0, R42, UR36, RZ ;  /* 0x000000242a000c24 */ /* 0x002fe8000f8e02ff */
[----:B----4-:R-:W-:Y:S05]  /*64a0*/  @P0 IMAD.WIDE R2, R0, 0x4, R2 ;  /* 0x0000000400020825 */ /* 0x010fea00078e0202 */
[----:B--2--5:R2:W5:Y:S02]  /*64b0*/  @P0 LDG.E R24, desc[UR4][R2.64] ;  /* 0x0000000402180981 */ /* 0x024564000c1e1900 */
[----:B--2---:R-:W4:Y:S02]  /*64c0*/  @!P0 LDC R24, c[0x0][0x8a0] ;  /* 0x00022800ff188b82 */ /* 0x004f240000000800 */
.L_x_107:
[----:B---3-5:R-:W-:Y:S01]  /*64d0*/  FSETP.NEU.AND P0, PT, R27, RZ, PT ;  /* 0x000000ff1b00720b */ /* 0x028fe20003f0d000 */
[----:B------:R-:W-:Y:S01]  /*64e0*/  IMAD.SHL.U32 R57, R48, 0x2, RZ ;  /* 0x0000000230397824 */ /* 0x000fe200078e00ff */
[----:B------:R-:W-:Y:S01]  /*64f0*/  SEL R3, RZ, 0xffffffff, P3 ;  /* 0xffffffffff037807 */ /* 0x000fe20001800000 */
[----:B------:R-:W-:Y:S01]  /*6500*/  BSSY B1, `(.L_x_108) ;  /* 0x0000033000017945 */ /* 0x000fe20003800000 */
[----:B------:R-:W-:Y:S01]  /*6510*/  @!P4 LOP3.LUT P3, RZ, R50, 0xff, RZ, 0xc0, !PT ;  /* 0x000000ff32ffc812 */ /* 0x000fe2000786c0ff */
[----:B------:R-:W-:Y:S01]  /*6520*/  IMAD.MOV.U32 R64, RZ, RZ, 0x1 ;  /* 0x00000001ff407424 */ /* 0x000fe200078e00ff */
[----:B-1----:R-:W-:Y:S01]  /*6530*/  @!P4 SEL R0, RZ, 0xffffffff, P0 ;  /* 0xffffffffff00c807 */ /* 0x002fe20000000000 */
[----:B------:R-:W-:Y:S01]  /*6540*/  IMAD R25, R22, 0x40, R23 ;  /* 0x0000004016197824 */ /* 0x000fe200078e0217 */
[----:B------:R-:W-:Y:S01]  /*6550*/  LOP3.LUT R60, R60, 0x1, RZ, 0x3c, !PT ;  /* 0x000000013c3c7812 */ /* 0x000fe200078e3cff */
[----:B------:R-:W-:Y:S01]  /*6560*/  IMAD.MOV.U32 R26, RZ, RZ, RZ ;  /* 0x000000ffff1a7224 */ /* 0x000fe200078e00ff */
[----:B------:R-:W-:Y:S02]  /*6570*/  @P2 SEL R0, R3, R0, !P3 ;  /* 0x0000000003002207 */ /* 0x000fe40005800000 */
[----:B------:R-:W-:Y:S02]  /*6580*/  CS2R R38, SRZ ;  /* 0x0000000000267805 */ /* 0x000fe4000001ff00 */
[----:B------:R-:W-:Y:S02]  /*6590*/  LEA R54, R22, UR43, 0x3 ;  /* 0x0000002b16367c11 */ /* 0x000fe4000f8e18ff */
[----:B------:R-:W-:Y:S02]  /*65a0*/  CS2R R36, SRZ ;  /* 0x0000000000247805 */ /* 0x000fe4000001ff00 */
[----:B------:R-:W-:Y:S02]  /*65b0*/  @!P4 LOP3.LUT R0, R0, 0x1, RZ, 0xc0, !PT ;  /* 0x000000010000c812 */ /* 0x000fe400078ec0ff */
[----:B------:R-:W-:Y:S02]  /*65c0*/  CS2R R30, SRZ ;  /* 0x00000000001e7805 */ /* 0x000fe4000001ff00 */
[----:B------:R-:W-:Y:S02]  /*65d0*/  SEL R2, RZ, 0xffffffff, P0 ;  /* 0xffffffffff027807 */ /* 0x000fe40000000000 */
[----:B------:R-:W-:Y:S02]  /*65e0*/  CS2R R28, SRZ ;  /* 0x00000000001c7805 */ /* 0x000fe4000001ff00 */
[----:B------:R-:W-:Y:S01]  /*65f0*/  ISETP.NE.U32.OR P6, PT, R0, 0x1, P4 ;  /* 0x000000010000780c */ /* 0x000fe200027c5470 */
[----:B------:R-:W-:Y:S01]  /*6600*/  VIADD R63, R57, UR43 ;  /* 0x0000002b393f7c36 */ /* 0x000fe20008000000 */
[----:B------:R-:W-:Y:S02]  /*6610*/  LOP3.LUT P4, R55, R50, 0xff, RZ, 0xc0, !PT ;  /* 0x000000ff32377812 */ /* 0x000fe4000788c0ff */
[----:B------:R-:W-:Y:S02]  /*6620*/  P2R R62, PR, RZ, 0x40 ;  /* 0x00000040ff3e7803 */ /* 0x000fe40000000000 */
[----:B------:R-:W-:Y:S04]  /*6630*/  @P1 SEL R2, R3, R2, !P4 ;  /* 0x0000000203021207 */ /* 0x000fe80006000000 */
[----:B------:R-:W-:Y:S03]  /*6640*/  LOP3.LUT R2, R2, 0x1, RZ, 0xc0, !PT ;  /* 0x0000000102027812 */ /* 0x000fe600078ec0ff */
[----:B------:R-:W-:Y:S02]  /*6650*/  @P6 SHF.L.U32 R0, R60, 0x1f, RZ ;  /* 0x0000001f3c006819 */ /* 0x000fe400000006ff */
[----:B------:R-:W-:Y:S02]  /*6660*/  ISETP.NE.U32.AND P5, PT, R2, 0x1, PT ;  /* 0x000000010200780c */ /* 0x000fe40003fa5070 */
[----:B------:R1:W2:Y:S02]  /*6670*/  @P6 SYNCS.PHASECHK.TRANS64.TRYWAIT P3, [UR43+0x40], R0 ;  /* 0x00004000ff0065a7 */ /* 0x0002a4000806112b */
[----:B------:R-:W-:Y:S02]  /*6680*/  P2R R65, PR, RZ, 0x20 ;  /* 0x00000020ff417803 */ /* 0x000fe40000000000 */
[----:B-1----:R-:W-:Y:S04]  /*6690*/  SHF.L.U32 R0, R59, 0x1f, RZ ;  /* 0x0000001f3b007819 */ /* 0x002fe800000006ff */
[----:B------:R1:W3:Y:S01]  /*66a0*/  SYNCS.PHASECHK.TRANS64.TRYWAIT P2, [R54+URZ+0xb0], R0 ;  /* 0x0000b000360075a7 */ /* 0x0002e200080411ff */
[----:B--2---:R-:W-:Y:S01]  /*66b0*/  @P6 SEL R64, RZ, 0x1, !P3 ;  /* 0x00000001ff406807 */ /* 0x004fe20005800000 */
[----:B-1----:R-:W-:Y:S06]  /*66c0*/  @!P6 BRA `(.L_x_109) ;  /* 0x000000000058e947 */ /* 0x002fec0003800000 */
[----:B------:R-:W-:Y:S01]  /*66d0*/  VIADD R2, R63, 0x200 ;  /* 0x000002003f027836 */ /* 0x000fe20000000000 */
[----:B------:R-:W-:Y:S01]  /*66e0*/  LOP3.LUT P6, RZ, R49, 0x40, RZ, 0xc0, !PT ;  /* 0x0000004031ff7812 */ /* 0x000fe200078cc0ff */
[----:B------:R-:W-:Y:S01]  /*66f0*/  BSSY B0, `(.L_x_110) ;  /* 0x000000e000007945 */ /* 0x000fe20003800000 */
[----:B------:R-:W-:Y:S01]  /*6700*/  ISETP.NE.AND P1, PT, R64, RZ, PT ;  /* 0x000000ff4000720c */ /* 0x000fe20003f25270 */
[----:B------:R-:W-:Y:S01]  /*6710*/  @P5 VIADD R4, R63, 0x210 ;  /* 0x000002103f045836 */ /* 0x000fe20000000000 */
[----:B------:R-:W-:Y:S01]  /*6720*/  PLOP3.LUT P0, PT, PT, PT, PT, 0x8, 0x80 ;  /* 0x000000000080781c */ /* 0x000fe20003f0e170 */
[----:B------:R-:W-:Y:S01]  /*6730*/  IMAD.MOV.U32 R39, RZ, RZ, RZ ;  /* 0x000000ffff277224 */ /* 0x000fe200078e00ff */
[----:B------:R-:W-:Y:S02]  /*6740*/  @P5 PLOP3.LUT P0, PT, P6, PT, PT, 0x80, 0x8 ;  /* 0x000000000008581c */ /* 0x000fe4000370f070 */
[----:B------:R-:W-:Y:S02]  /*6750*/  CS2R R36, SRZ ;  /* 0x0000000000247805 */ /* 0x000fe4000001ff00 */
[----:B------:R-:W-:Y:S02]  /*6760*/  CS2R R30, SRZ ;  /* 0x00000000001e7805 */ /* 0x000fe4000001ff00 */
[----:B------:R-:W-:Y:S07]  /*6770*/  CS2R R28, SRZ ;  /* 0x00000000001c7805 */ /* 0x000fee000001ff00 */
[----:B------:R-:W-:Y:S01]  /*6780*/  @P0 VIADD R4, R2, 0xfffffff0 ;  /* 0xfffffff002040836 */ /* 0x000fe20000000000 */
[----:B------:R-:W-:Y:S06]  /*6790*/  @P1 BRA `(.L_x_111) ;  /* 0x00000000000c1947 */ /* 0x000fec0003800000 */
[----:B------:R-:W-:Y:S04]  /*67a0*/  SHF.L.U32 R3, R60, 0x1f, RZ ;  /* 0x0000001f3c037819 */ /* 0x000fe800000006ff */
[----:B------:R-:W1:Y:S02]  /*67b0*/  SYNCS.PHASECHK.TRANS64.TRYWAIT P0, [UR43+0x40], R3 ;  /* 0x00004003ff0075a7 */ /* 0x000e64000800112b */
[----:B-1----:R-:W-:Y:S05]  /*67c0*/  @!P0 BRA `(.L_x_112) ;  /* 0x0000003000508947 */ /* 0x002fea0003800000 */
.L_x_111:
[----:B------:R-:W-:Y:S05]  /*67d0*/  BSYNC B0 ;  /* 0x0000000000007941 */ /* 0x000fea0003800000 */
.L_x_110:
[----:B------:R-:W-:Y:S01]  /*67e0*/  ISETP.NE.AND P0, PT, R65, RZ, PT ;  /* 0x000000ff4100720c */ /* 0x000fe20003f05270 */
[----:B------:R-:W-:Y:S11]  /*67f0*/  HFMA2 R26, -RZ, RZ, 0, 5.9604644775390625e-08 ;  /* 0x00000001ff1a7431 */ /* 0x000ff600000001ff */
[----:B------:R-:W-:Y:S01]  /*6800*/  @!UPT UIADD3 URZ, UPT, UPT, URZ, URZ, URZ ;  /* 0x000000fffffff290 */ /* 0x000fe2000fffe0ff */
[----:B------:R2:W1:Y:S04]  /*6810*/  @P0 LDS.128 R36, [R4] ;  /* 0x0000000004240984 */ /* 0x0004680000000c00 */
[----:B------:R2:W1:Y:S02]  /*6820*/  @P0 LDS.128 R28, [R57+UR43+0x200] ;  /* 0x0002002b391c0984 */ /* 0x0004640008000c00 */
.L_x_109:
[----:B------:R-:W-:Y:S05]  /*6830*/  BSYNC B1 ;  /* 0x0000000000017941 */ /* 0x000fea0003800000 */
.L_x_108:
[----:B-1----:R-:W-:Y:S04]  /*6840*/  SHF.R.U32.HI R2, RZ, 0x15, R25 ;  /* 0x00000015ff027819 */ /* 0x002fe80000011619 */
[----:B------:R-:W-:Y:S01]  /*6850*/  LOP3.LUT P0, RZ, R2, 0x3, R51, 0x48, !PT ;  /* 0x0000000302ff7812 */ /* 0x000fe20007804833 */
[----:B------:R-:W-:Y:S01]  /*6860*/  @!UPT UIADD3 URZ, UPT, UPT, URZ, URZ, URZ ;  /* 0x000000fffffff290 */ /* 0x000fe2000fffe0ff */
[----:B---3--:R-:W-:Y:S11]  /*6870*/  @P2 BRA `(.L_x_113) ;  /* 0x0000000000082947 */ /* 0x008ff60003800000 */
[----:B------:R-:W1:Y:S02]  /*6880*/  SYNCS.PHASECHK.TRANS64.TRYWAIT P1, [R54+URZ+0xb0], R0 ;  /* 0x0000b000360075a7 */ /* 0x000e6400080211ff */
[----:B-1----:R-:W-:Y:S05]  /*6890*/  @!P1 BRA `(.L_x_114) ;  /* 0x0000003000349947 */ /* 0x002fea0003800000 */
.L_x_113:
[----:B------:R-:W-:Y:S05]  /*68a0*/  @!P0 BRA `(.L_x_115) ;  /* 0x0000000000408947 */ /* 0x000fea0003800000 */
[----:B------:R-:W3:Y:S01]  /*68b0*/  LDCU.64 UR8, c[0x4][0x70] ;  /* 0x01000e00ff0877ac */ /* 0x000ee20008000a00 */
[----:B------:R-:W-:Y:S01]  /*68c0*/  MOV R3, 0x0 ;  /* 0x0000000000037802 */ /* 0x000fe20000000f00 */
[----:B------:R-:W-:Y:S02]  /*68d0*/  HFMA2 R12, -RZ, RZ, 0, 5.9604644775390625e-08 ;  /* 0x00000001ff0c7431 */ /* 0x000fe400000001ff */
[----:B------:R-:W-:Y:S02]  /*68e0*/  IMAD.MOV.U32 R8, RZ, RZ, 0x192 ;  /* 0x00000192ff087424 */ /* 0x000fe400078e00ff */
[----:B------:R-:W-:Y:S01]  /*68f0*/  IMAD.MOV.U32 R13, RZ, RZ, RZ ;  /* 0x000000ffff0d7224 */ /* 0x000fe200078e00ff */
[----:B------:R-:W5:Y:S01]  /*6900*/  LDCU.64 UR6, c[0x4][0x78] ;  /* 0x01000f00ff0677ac */ /* 0x000f620008000a00 */
[----:B------:R-:W1:Y:S01]  /*6910*/  LDC.64 R2, c[0x4][R3] ;  /* 0x0100000003027b82 */ /* 0x000e620000000a00 */
[----:B------:R-:W4:Y:S01]  /*6920*/  LDCU.64 UR4, c[0x4][0x10] ;  /* 0x01000200ff0477ac */ /* 0x000f220008000a00 */
[----:B---3--:R-:W-:Y:S01]  /*6930*/  MOV R5, UR9 ;  /* 0x0000000900057c02 */ /* 0x008fe20008000f00 */
[----:B--2---:R-:W-:Y:S01]  /*6940*/  IMAD.U32 R4, RZ, RZ, UR8 ;  /* 0x00000008ff047e24 */ /* 0x004fe2000f8e00ff */
[----:B-----5:R-:W-:Y:S01]  /*6950*/  MOV R7, UR7 ;  /* 0x0000000700077c02 */ /* 0x020fe20008000f00 */
[----:B------:R-:W-:Y:S01]  /*6960*/  IMAD.U32 R6, RZ, RZ, UR6 ;  /* 0x00000006ff067e24 */ /* 0x000fe2000f8e00ff */
[----:B----4-:R-:W-:Y:S01]  /*6970*/  MOV R11, UR5 ;  /* 0x00000005000b7c02 */ /* 0x010fe20008000f00 */
[----:B------:R-:W-:Y:S02]  /*6980*/  IMAD.U32 R10, RZ, RZ, UR4 ;  /* 0x00000004ff0a7e24 */ /* 0x000fe4000f8e00ff */
[----:B------:R-:W-:Y:S07]  /*6990*/  LEPC R20, `(.L_x_115) ;  /* 0x000000001014794e */ /* 0x000fee0000000000 */
[----:B-1----:R-:W-:Y:S05]  /*69a0*/  CALL.ABS.NOINC R2 ;  /* 0x0000000002007343 */ /* 0x002fea0003c00000 */
.L_x_115:
[----:B------:R-:W-:Y:S05]  /*69b0*/  WARPSYNC.ALL ;  /* 0x0000000000007948 */ /* 0x000fea0003800000 */
[----:B------:R-:W-:Y:S01]  /*69c0*/  R2UR UR4, R25 ;  /* 0x00000000190472ca */ /* 0x000fe200000e0000 */
[--C-:B------:R-:W-:Y:S01]  /*69d0*/  HADD2.F32 R3, -RZ, R28.reuse.H0_H0 ;  /* 0x2000001cff037230 */ /* 0x100fe20000004100 */
[----:B------:R-:W-:Y:S01]  /*69e0*/  MOV R66, 0x10 ;  /* 0x0000001000427802 */ /* 0x000fe20000000f00 */
[--C-:B------:R-:W-:Y:S01]  /*69f0*/  HADD2.F32 R20, -RZ, R29.reuse.H0_H0 ;  /* 0x2000001dff147230 */ /* 0x100fe20000004100 */
[----:B------:R-:W-:Y:S01]  /*6a00*/  LOP3.LUT P6, RZ, R49, 0x40, RZ, 0xc0, !PT ;  /* 0x0000004031ff7812 */ /* 0x000fe200078cc0ff */
[----:B------:R-:W-:Y:S01]  /*6a10*/  HADD2.F32 R21, -RZ, R29.H1_H1 ;  /* 0x3000001dff157230 */ /* 0x000fe20000004100 */
[----:B------:R-:W-:Y:S01]  /*6a20*/  ISETP.NE.AND P0, PT, R61, RZ, PT ;  /* 0x000000ff3d00720c */ /* 0x000fe20003f05270 */
[----:B------:R-:W-:Y:S01]  /*6a30*/  BSSY.RECONVERGENT B0, `(.L_x_116) ;  /* 0x0000052000007945 */ /* 0x000fe20003800200 */
[----:B------:R-:W-:Y:S04]  /*6a40*/  SEL R66, R66, 0xfffffff0, !P6 ;  /* 0xfffffff042427807 */ /* 0x000fe80007000000 */
[----:B------:R-:W-:Y:S01]  /*6a50*/  IADD3 R63, PT, PT, R63, R66, RZ ;  /* 0x000000423f3f7210 */ /* 0x000fe20007ffe0ff */
[----:B--2---:R-:W1:Y:S02]  /*6a60*/  LDTM.x16 R4, tmem[UR4] ;  /* 0x00000004000479ee */ /* 0x004e640008240000 */
[C---:B-1--4-:R-:W-:Y:S01]  /*6a70*/  FMUL R0, R24.reuse, R4 ;  /* 0x0000000418007220 */ /* 0x052fe20000400000 */
[----:B------:R-:W-:Y:S02]  /*6a80*/  HADD2.F32 R4, -RZ, R28.H1_H1 ;  /* 0x3000001cff047230 */ /* 0x000fe40000004100 */
[C---:B------:R-:W-:Y:S01]  /*6a90*/  FMUL R2, R24.reuse, R5 ;  /* 0x0000000518027220 */ /* 0x040fe20000400000 */
[C---:B------:R-:W-:Y:S01]  /*6aa0*/  FMUL R7, R24.reuse, R7 ;  /* 0x0000000718077220 */ /* 0x040fe20000400000 */
[C---:B------:R-:W-:Y:S01]  /*6ab0*/  FFMA R0, R27.reuse, R3, R0 ;  /* 0x000000031b007223 */ /* 0x040fe20000000000 */
[C---:B------:R-:W-:Y:S01]  /*6ac0*/  FMUL R3, R24.reuse, R6 ;  /* 0x0000000618037220 */ /* 0x040fe20000400000 */
[C---:B------:R-:W-:Y:S01]  /*6ad0*/  FFMA R2, R27.reuse, R4, R2 ;  /* 0x000000041b027223 */ /* 0x040fe20000000002 */
[C---:B------:R-:W-:Y:S01]  /*6ae0*/  FMUL R4, R24.reuse, R8 ;  /* 0x0000000818047220 */ /* 0x040fe20000400000 */
[C---:B------:R-:W-:Y:S01]  /*6af0*/  FMUL R8, R24.reuse, R12 ;  /* 0x0000000c18087220 */ /* 0x040fe20000400000 */
[----:B------:R-:W-:Y:S01]  /*6b00*/  FMUL R12, R24, R16 ;  /* 0x00000010180c7220 */ /* 0x000fe20000400000 */
[--C-:B------:R-:W-:Y:S01]  /*6b10*/  HADD2.F32 R16, -RZ, R30.reuse.H0_H0 ;  /* 0x2000001eff107230 */ /* 0x100fe20000004100 */
[----:B------:R-:W-:Y:S01]  /*6b20*/  F2FP.F16.F32.PACK_AB R32, R2, R0 ;  /* 0x000000000220723e */ /* 0x000fe200000000ff */
[----:B------:R-:W-:Y:S02]  /*6b30*/  HADD2.F32 R0, -RZ, R30.H1_H1 ;  /* 0x3000001eff007230 */ /* 0x000fe40000004100 */
[C---:B------:R-:W-:Y:S01]  /*6b40*/  FMUL R5, R24.reuse, R9 ;  /* 0x0000000918057220 */ /* 0x040fe20000400000 */
[C---:B------:R-:W-:Y:S01]  /*6b50*/  FFMA R3, R27.reuse, R20, R3 ;  /* 0x000000141b037223 */ /* 0x040fe20000000003 */
[C---:B------:R-:W-:Y:S01]  /*6b60*/  FFMA R7, R27.reuse, R21, R7 ;  /* 0x000000151b077223 */ /* 0x040fe20000000007 */
[--C-:B------:R-:W-:Y:S02]  /*6b70*/  HADD2.F32 R2, -RZ, R31.reuse.H0_H0 ;  /* 0x2000001fff027230 */ /* 0x100fe40000004100 */
[C---:B------:R-:W-:Y:S01]  /*6b80*/  FFMA R4, R27.reuse, R16, R4 ;  /* 0x000000101b047223 */ /* 0x040fe20000000004 */
[C---:B------:R-:W-:Y:S01]  /*6b90*/  FMUL R6, R24.reuse, R10 ;  /* 0x0000000a18067220 */ /* 0x040fe20000400000 */
[C---:B------:R-:W-:Y:S01]  /*6ba0*/  FFMA R5, R27.reuse, R0, R5 ;  /* 0x000000001b057223 */ /* 0x040fe20000000005 */
[----:B------:R-:W-:Y:S02]  /*6bb0*/  HADD2.F32 R16, -RZ, R31.H1_H1 ;  /* 0x3000001fff107230 */ /* 0x000fe40000004100 */
[C---:B------:R-:W-:Y:S01]  /*6bc0*/  FMUL R11, R24.reuse, R11 ;  /* 0x0000000b180b7220 */ /* 0x040fe20000400000 */
[--C-:B------:R-:W-:Y:S02]  /*6bd0*/  HADD2.F32 R0, -RZ, R36.reuse.H0_H0 ;  /* 0x20000024ff007230 */ /* 0x100fe40000004100 */
[----:B------:R-:W-:Y:S01]  /*6be0*/  FFMA R6, R27, R2, R6 ;  /* 0x000000021b067223 */ /* 0x000fe20000000006 */
[----:B------:R-:W-:Y:S01]  /*6bf0*/  F2FP.F16.F32.PACK_AB R33, R7, R3 ;  /* 0x000000030721723e */ /* 0x000fe200000000ff */
[----:B------:R-:W-:Y:S02]  /*6c00*/  HADD2.F32 R2, -RZ, R36.H1_H1 ;  /* 0x30000024ff027230 */ /* 0x000fe40000004100 */
[C---:B------:R-:W-:Y:S01]  /*6c10*/  FFMA R11, R27.reuse, R16, R11 ;  /* 0x000000101b0b7223 */ /* 0x040fe2000000000b */
[C---:B------:R-:W-:Y:S01]  /*6c20*/  FMUL R9, R24.reuse, R13 ;  /* 0x0000000d18097220 */ /* 0x040fe20000400000 */
[--C-:B------:R-:W-:Y:S02]  /*6c30*/  HADD2.F32 R3, -RZ, R37.reuse.H0_H0 ;  /* 0x20000025ff037230 */ /* 0x100fe40000004100 */
[C---:B------:R-:W-:Y:S01]  /*6c40*/  FFMA R8, R27.reuse, R0, R8 ;  /* 0x000000001b087223 */ /* 0x040fe20000000008 */
[C---:B------:R-:W-:Y:S01]  /*6c50*/  FMUL R10, R24.reuse, R14 ;  /* 0x0000000e180a7220 */ /* 0x040fe20000400000 */
[----:B------:R-:W-:Y:S02]  /*6c60*/  HADD2.F32 R0, -RZ, R37.H1_H1 ;  /* 0x30000025ff007230 */ /* 0x000fe40000004100 */
[C---:B------:R-:W-:Y:S01]  /*6c70*/  FMUL R15, R24.reuse, R15 ;  /* 0x0000000f180f7220 */ /* 0x040fe20000400000 */
[C---:B------:R-:W-:Y:S01]  /*6c80*/  FFMA R9, R27.reuse, R2, R9 ;  /* 0x000000021b097223 */ /* 0x040fe20000000009 */
[----:B------:R-:W-:Y:S01]  /*6c90*/  FFMA R10, R27, R3, R10 ;  /* 0x000000031b0a7223 */ /* 0x000fe2000000000a */
[--C-:B------:R-:W-:Y:S01]  /*6ca0*/  HADD2.F32 R2, -RZ, R38.reuse.H0_H0 ;  /* 0x20000026ff027230 */ /* 0x100fe20000004100 */
[----:B------:R-:W-:Y:S01]  /*6cb0*/  F2FP.F16.F32.PACK_AB R34, R5, R4 ;  /* 0x000000040522723e */ /* 0x000fe200000000ff */
[----:B------:R-:W-:Y:S02]  /*6cc0*/  HADD2.F32 R3, -RZ, R38.H1_H1 ;  /* 0x30000026ff037230 */ /* 0x000fe40000004100 */
[----:B------:R-:W-:Y:S01]  /*6cd0*/  FFMA R15, R27, R0, R15 ;  /* 0x000000001b0f7223 */ /* 0x000fe2000000000f */
[C---:B------:R-:W-:Y:S01]  /*6ce0*/  FMUL R13, R24.reuse, R17 ;  /* 0x00000011180d7220 */ /* 0x040fe20000400000 */
[--C-:B------:R-:W-:Y:S02]  /*6cf0*/  HADD2.F32 R4, -RZ, R39.reuse.H0_H0 ;  /* 0x20000027ff047230 */ /* 0x100fe40000004100 */
[C---:B------:R-:W-:Y:S01]  /*6d00*/  FMUL R14, R24.reuse, R18 ;  /* 0x00000012180e7220 */ /* 0x040fe20000400000 */
[----:B------:R-:W-:Y:S02]  /*6d10*/  HADD2.F32 R0, -RZ, R39.H1_H1 ;  /* 0x30000027ff007230 */ /* 0x000fe40000004100 */
[----:B------:R-:W-:Y:S01]  /*6d20*/  FMUL R19, R24, R19 ;  /* 0x0000001318137220 */ /* 0x000fe20000400000 */
[----:B------:R-:W-:Y:S01]  /*6d30*/  F2FP.F16.F32.PACK_AB R35, R11, R6 ;  /* 0x000000060b23723e */ /* 0x000fe200000000ff */
[C---:B------:R-:W-:Y:S01]  /*6d40*/  FFMA R12, R27.reuse, R2, R12 ;  /* 0x000000021b0c7223 */ /* 0x040fe2000000000c */
[C---:B------:R-:W-:Y:S01]  /*6d50*/  FFMA R13, R27.reuse, R3, R13 ;  /* 0x000000031b0d7223 */ /* 0x040fe2000000000d */
[C---:B------:R-:W-:Y:S01]  /*6d60*/  FFMA R14, R27.reuse, R4, R14 ;  /* 0x000000041b0e7223 */ /* 0x040fe2000000000e */
[----:B------:R-:W-:Y:S01]  /*6d70*/  FFMA R19, R27, R0, R19 ;  /* 0x000000001b137223 */ /* 0x000fe20000000013 */
[----:B------:R1:W-:Y:S01]  /*6d80*/  STS.128 [R57+UR43+0x200], R32 ;  /* 0x0002002039007988 */ /* 0x0003e20008000c2b */
[----:B------:R-:W-:Y:S02]  /*6d90*/  F2FP.F16.F32.PACK_AB R8, R9, R8 ;  /* 0x000000080908723e */ /* 0x000fe400000000ff */
[----:B------:R-:W-:Y:S02]  /*6da0*/  F2FP.F16.F32.PACK_AB R9, R15, R10 ;  /* 0x0000000a0f09723e */ /* 0x000fe400000000ff */
[----:B------:R-:W-:Y:S02]  /*6db0*/  F2FP.F16.F32.PACK_AB R10, R13, R12 ;  /* 0x0000000c0d0a723e */ /* 0x000fe400000000ff */
[----:B------:R-:W-:Y:S05]  /*6dc0*/  F2FP.F16.F32.PACK_AB R11, R19, R14 ;  /* 0x0000000e130b723e */ /* 0x000fea00000000ff */
[----:B------:R1:W-:Y:S01]  /*6dd0*/  STS.128 [R63+0x200], R8 ;  /* 0x000200083f007388 */ /* 0x0003e20000000c00 */
[----:B------:R-:W-:Y:S01]  /*6de0*/  @!PT LDS RZ, [RZ] ;  /* 0x00000000fffff984 */ /* 0x000fe20000000800 */
[----:B------:R-:W-:Y:S01]  /*6df0*/  @!PT LDS RZ, [RZ] ;  /* 0x00000000fffff984 */ /* 0x000fe20000000800 */
[----:B------:R-:W-:Y:S01]  /*6e00*/  @!PT LDS RZ, [RZ] ;  /* 0x00000000fffff984 */ /* 0x000fe20000000800 */
[----:B------:R-:W-:Y:S01]  /*6e10*/  @!PT LDS RZ, [RZ] ;  /* 0x00000000fffff984 */ /* 0x000fe20000000800 */
[----:B------:R2:W-:Y:S07]  /*6e20*/  MEMBAR.ALL.CTA ;  /* 0x0000000000007992 */ /* 0x0005ee0000008000 */
[----:B--2---:R-:W2:Y:S02]  /*6e30*/  FENCE.VIEW.ASYNC.S ;  /* 0x00000000000073c6 */ /* 0x004ea40000000000 */
[----:B--2---:R-:W-:Y:S06]  /*6e40*/  BAR.SYNC.DEFER_BLOCKING 0x1, 0x80 ;  /* 0x0042000000007b1d */ /* 0x004fec0000010000 */
[----:B------:R-:W-:Y:S05]  /*6e50*/  @P0 BRA `(.L_x_117) ;  /* 0x00000000003c0947 */ /* 0x000fea0003800000 */
[----:B------:R-:W2:Y:S01]  /*6e60*/  LDCU.64 UR6, c[0x0][0x348] ;  /* 0x00006900ff0677ac */ /* 0x000ea20008000a00 */
[----:B------:R-:W-:Y:S01]  /*6e70*/  UIADD3 UR4, UPT, UPT, UR43, 0x200, URZ ;  /* 0x000002002b047890 */ /* 0x000fe2000fffe0ff */
[----:B------:R-:W-:Y:S01]  /*6e80*/  UMOV UR51, UR36 ;  /* 0x0000002400337c82 */ /* 0x000fe20008000000 */
[----:B------:R-:W-:Y:S02]  /*6e90*/  UIADD3 UR9, UPT, UPT, UR49, 0x40, URZ ;  /* 0x0000004031097890 */ /* 0x000fe4000fffe0ff */
[----:B------:R-:W-:Y:S02]  /*6ea0*/  UIADD3 UR8, UPT, UPT, UR43, 0xa00, URZ ;  /* 0x00000a002b087890 */ /* 0x000fe4000fffe0ff */
[----:B------:R-:W-:Y:S01]  /*6eb0*/  MOV R53, UR4 ;  /* 0x0000000400357c02 */ /* 0x000fe20008000f00 */
[----:B------:R-:W-:Y:S01]  /*6ec0*/  UMOV UR10, UR50 ;  /* 0x00000032000a7c82 */ /* 0x000fe20008000000 */
[----:B------:R-:W-:Y:S02]  /*6ed0*/  UMOV UR11, UR36 ;  /* 0x00000024000b7c82 */ /* 0x000fe40008000000 */
[----:B------:R-:W-:Y:S01]  /*6ee0*/  R2UR UR48, R53 ;  /* 0x00000000353072ca */ /* 0x000fe200000e0000 */
[----:B--2---:R-:W-:Y:S04]  /*6ef0*/  UIADD3 UR4, UP0, UPT, UR6, 0x680, URZ ;  /* 0x0000068006047890 */ /* 0x004fe8000ff1e0ff */
[----:B------:R-:W-:Y:S09]  /*6f00*/  UIADD3.X UR5, UPT, UPT, URZ, UR7, URZ, UP0, !UPT ;  /* 0x00000007ff057290 */ /* 0x000ff200087fe4ff */
[----:B------:R2:W-:Y:S01]  /*6f10*/  UTMASTG.3D [UR48], [UR4] ;  /* 0x00000030040073b5 */ /* 0x0005e20008010000 */
[----:B------:R2:W-:Y:S01]  /*6f20*/  UTMASTG.3D [UR8], [UR4] ;  /* 0x00000008040073b5 */ /* 0x0005e20008010000 */
[----:B------:R0:W-:Y:S01]  /*6f30*/  UTMACMDFLUSH ;  /* 0x00000000000079b7 */ /* 0x0001e20000000000 */
[----:B--2---:R-:W-:Y:S04]  /*6f40*/  DEPBAR.LE SB0, 0x1 ;  /* 0x000080400000791a */ /* 0x004fe80000000000 */
.L_x_117:
[----:B------:R-:W-:Y:S05]  /*6f50*/  BSYNC.RECONVERGENT B0 ;  /* 0x0000000000007941 */ /* 0x000fea0003800200 */
.L_x_116:
[----:B------:R-:W-:Y:S01]  /*6f60*/  BAR.SYNC.DEFER_BLOCKING 0x1, 0x80 ;  /* 0x0042000000007b1d */ /* 0x000fe20000010000 */
[----:B------:R-:W-:Y:S01]  /*6f70*/  ISETP.NE.AND P1, PT, R62, RZ, PT ;  /* 0x000000ff3e00720c */ /* 0x000fe20003f25270 */
[----:B------:R-:W-:Y:S01]  /*6f80*/  UISETP.NE.AND UP0, UPT, UR52, URZ, UPT ;  /* 0x000000ff3400728c */ /* 0x000fe2000bf05270 */
[----:B------:R-:W-:Y:S11]  /*6f90*/  LEA R2, R26, UR43, 0x3 ;  /* 0x0000002b1a027c11 */ /* 0x000ff6000f8e18ff */
[----:B------:R-:W-:Y:S01]  /*6fa0*/  @P1 SHF.L.U32 R3, R60, 0x1f, RZ ;  /* 0x0000001f3c031819 */ /* 0x000fe200000006ff */
[----:B------:R-:W-:Y:S06]  /*6fb0*/  BRA.U !UP0, `(.L_x_118) ;  /* 0x0000000108247547 */ /* 0x000fec000b800000 */
[----:B------:R-:W-:Y:S01]  /*6fc0*/  IMAD.U32 R4, RZ, RZ, UR46 ;  /* 0x0000002eff047e24 */ /* 0x000fe2000f8e00ff */
[----:B------:R-:W-:Y:S01]  /*6fd0*/  MOV R0, UR47 ;  /* 0x0000002f00007c02 */ /* 0x000fe20008000f00 */
[----:B------:R-:W-:Y:S03]  /*6fe0*/  UIADD3 UR4, UPT, UPT, UR46, 0x1, URZ ;  /* 0x000000012e047890 */ /* 0x000fe6000fffe0ff */
[----:B------:R-:W-:Y:S01]  /*6ff0*/  @P1 LEA R4, R4, UR43, 0x3 ;  /* 0x0000002b04041c11 */ /* 0x000fe2000f8e18ff */
[----:B------:R-:W-:Y:S04]  /*7000*/  UISETP.NE.AND UP0, UPT, UR4, 0x4, UPT ;  /* 0x000000040400788c */ /* 0x000fe8000bf05270 */
[----:B------:R-:W-:Y:S01]  /*7010*/  @P1 VIADD R4, R4, 0x60 ;  /* 0x0000006004041836 */ /* 0x000fe20000000000 */
[----:B------:R-:W-:Y:S04]  /*7020*/  USEL UR46, UR4, URZ, UP0 ;  /* 0x000000ff042e7287 */ /* 0x000fe80008000000 */
[----:B------:R-:W-:Y:S04]  /*7030*/  @P1 PRMT R0, R0, 0x654, R4 ;  /* 0x0000065400001816 */ /* 0x000fe80000000004 */
[----:B------:R2:W-:Y:S04]  /*7040*/  @P1 SYNCS.ARRIVE.TRANS64.RED.A1T0 RZ, [R0+URZ], RZ ;  /* 0x000000ff00ff19a7 */ /* 0x0005e800081004ff */
.L_x_118:
[----:B------:R-:W3:Y:S01]  /*7050*/  @P1 SYNCS.PHASECHK.TRANS64.TRYWAIT P0, [R2+URZ+0x40], R3 ;  /* 0x00004003020015a7 */ /* 0x000ee200080011ff */
[----:B------:R-:W-:Y:S01]  /*7060*/  BSSY B1, `(.L_x_119) ;  /* 0x0000012000017945 */ /* 0x000fe20003800000 */
[----:B---3--:R-:W-:Y:S03]  /*7070*/  @P1 SEL R64, RZ, 0x1, !P0 ;  /* 0x00000001ff401807 */ /* 0x008fe60004000000 */
[----:B------:R-:W-:Y:S05]  /*7080*/  @!P1 BRA `(.L_x_120) ;  /* 0x00000000003c9947 */ /* 0x000fea0003800000 */
[----:B------:R-:W-:Y:S01]  /*7090*/  ISETP.NE.AND P1, PT, R65, RZ, PT ;  /* 0x000000ff4100720c */ /* 0x000fe20003f25270 */
[----:B------:R-:W-:Y:S01]  /*70a0*/  BSSY B0, `(.L_x_121) ;  /* 0x0000009000007945 */ /* 0x000fe20003800000 */
[----:B------:R-:W-:Y:S11]  /*70b0*/  ISETP.NE.AND P0, PT, R64, RZ, PT ;  /* 0x000000ff4000720c */ /* 0x000ff60003f05270 */
[----:B------:R-:W-:Y:S05]  /*70c0*/  @P1 IMAD R4, R26, 0x1000, R57 ;  /* 0x000010001a041824 */ /* 0x000fea00078e0239 */
[----:B------:R-:W-:Y:S05]  /*70d0*/  @P1 IADD3 R3, PT, PT, R4, UR43, RZ ;  /* 0x0000002b04031c10 */ /* 0x000fea000fffe0ff */
[----:B------:R-:W-:Y:S01]  /*70e0*/  @P1 IMAD.IADD R3, R66, 0x1, R3 ;  /* 0x0000000142031824 */ /* 0x000fe200078e0203 */
[----:B------:R-:W-:Y:S06]  /*70f0*/  @P0 BRA `(.L_x_122) ;  /* 0x00000000000c0947 */ /* 0x000fec0003800000 */
[----:B--2---:R-:W-:Y:S04]  /*7100*/  SHF.L.U32 R0, R60, 0x1f, RZ ;  /* 0x0000001f3c007819 */ /* 0x004fe800000006ff */
[----:B------:R-:W2:Y:S02]  /*7110*/  SYNCS.PHASECHK.TRANS64.TRYWAIT P0, [R2+URZ+0x40], R0 ;  /* 0x00004000020075a7 */ /* 0x000ea400080011ff */
[----:B--2---:R-:W-:Y:S05]  /*7120*/  @!P0 BRA `(.L_x_123) ;  /* 0x0000002800248947 */ /* 0x004fea0003800000 */
.L_x_122:
[----:B------:R-:W-:Y:S05]  /*7130*/  BSYNC B0 ;  /* 0x0000000000007941 */ /* 0x000fea0003800000 */
.L_x_121:
[----:B------:R-:W-:Y:S02]  /*7140*/  ISETP.NE.AND P0, PT, R65, RZ, PT ;  /* 0x000000ff4100720c */ /* 0x000fe40003f05270 */
[----:B------:R-:W-:Y:S11]  /*7150*/  IADD3 R26, PT, PT, R26, 0x1, RZ ;  /* 0x000000011a1a7810 */ /* 0x000ff60007ffe0ff */
[----:B------:R3:W4:Y:S04]  /*7160*/  @P0 LDS.128 R28, [R4+UR43+0x200] ;  /* 0x0002002b041c0984 */ /* 0x0007280008000c00 */
[----:B------:R3:W1:Y:S02]  /*7170*/  @P0 LDS.128 R36, [R3+0x200] ;  /* 0x0002000003240984 */ /* 0x0006640000000c00 */
.L_x_120:
[----:B------:R-:W-:Y:S05]  /*7180*/  BSYNC B1 ;  /* 0x0000000000017941 */ /* 0x000fea0003800000 */
.L_x_119:
[----:B--2---:R-:W-:Y:S05]  /*7190*/  VIADD R0, R25, 0x10 ;  /* 0x0000001019007836 */ /* 0x004fea0000000000 */
[----:B------:R-:W-:Y:S04]  /*71a0*/  SHF.R.U32.HI R0, RZ, 0x15, R0 ;  /* 0x00000015ff007819 */ /* 0x000fe80000011600 */
[----:B------:R-:W-:Y:S11]  /*71b0*/  LOP3.LUT P0, RZ, R0, 0x3, R51, 0x48, !PT ;  /* 0x0000000300ff7812 */ /* 0x000ff60007804833 */
[----:B------:R-:W-:Y:S02]  /*71c0*/  @!UPT UIADD3 URZ, UPT, UPT, URZ, URZ, URZ ;  /* 0x000000fffffff290 */ /* 0x000fe4000fffe0ff */
[----:B------:R-:W-:Y:S05]  /*71d0*/  @!P0 BRA `(.L_x_124) ;  /* 0x0000000000408947 */ /* 0x000fea0003800000 */
[----:B------:R-:W2:Y:S01]  /*71e0*/  LDCU.64 UR8, c[0x4][0x70] ;  /* 0x01000e00ff0877ac */ /* 0x000ea20008000a00 */
[----:B---3--:R-:W-:Y:S01]  /*71f0*/  MOV R3, 0x0 ;  /* 0x0000000000037802 */ /* 0x008fe20000000f00 */
[----:B------:R-:W-:Y:S02]  /*7200*/  HFMA2 R12, -RZ, RZ, 0, 5.9604644775390625e-08 ;  /* 0x00000001ff0c7431 */ /* 0x000fe400000001ff */
[----:B-1----:R-:W-:Y:S02]  /*7210*/  IMAD.MOV.U32 R8, RZ, RZ, 0x192 ;  /* 0x00000192ff087424 */ /* 0x002fe400078e00ff */
[----:B------:R-:W-:Y:S01]  /*7220*/  IMAD.MOV.U32 R13, RZ, RZ, RZ ;  /* 0x000000ffff0d7224 */ /* 0x000fe200078e00ff */
[----:B------:R-:W1:Y:S01]  /*7230*/  LDCU.64 UR6, c[0x4][0x78] ;  /* 0x01000f00ff0677ac */ /* 0x000e620008000a00 */
[----:B------:R-:W3:Y:S01]  /*7240*/  LDC.64 R2, c[0x4][R3] ;  /* 0x0100000003027b82 */ /* 0x000ee20000000a00 */
[----:B------:R-:W5:Y:S01]  /*7250*/  LDCU.64 UR4, c[0x4][0x10] ;  /* 0x01000200ff0477ac */ /* 0x000f620008000a00 */
[----:B--2---:R-:W-:Y:S01]  /*7260*/  MOV R5, UR9 ;  /* 0x0000000900057c02 */ /* 0x004fe20008000f00 */
[----:B------:R-:W-:Y:S01]  /*7270*/  IMAD.U32 R4, RZ, RZ, UR8 ;  /* 0x00000008ff047e24 */ /* 0x000fe2000f8e00ff */
[----:B-1----:R-:W-:Y:S01]  /*7280*/  MOV R7, UR7 ;  /* 0x0000000700077c02 */ /* 0x002fe20008000f00 */
[----:B------:R-:W-:Y:S01]  /*7290*/  IMAD.U32 R6, RZ, RZ, UR6 ;  /* 0x00000006ff067e24 */ /* 0x000fe2000f8e00ff */
[----:B-----5:R-:W-:Y:S01]  /*72a0*/  MOV R11, UR5 ;  /* 0x00000005000b7c02 */ /* 0x020fe20008000f00 */
[----:B------:R-:W-:Y:S02]  /*72b0*/  IMAD.U32 R10, RZ, RZ, UR4 ;  /* 0x00000004ff0a7e24 */ /* 0x000fe4000f8e00ff */
[----:B------:R-:W-:Y:S07]  /*72c0*/  LEPC R20, `(.L_x_124) ;  /* 0x000000001014794e */ /* 0x000fee0000000000 */
[----:B---34-:R-:W-:Y:S05]  /*72d0*/  CALL.ABS.NOINC R2 ;  /* 0x0000000002007343 */ /* 0x018fea0003c00000 */
.L_x_124:
[----:B------:R-:W-:Y:S01]  /*72e0*/  ISETP.NE.AND P6, PT, R62, RZ, PT ;  /* 0x000000ff3e00720c */ /* 0x000fe20003fc5270 */
[----:B------:R-:W-:Y:S05]  /*72f0*/  WARPSYNC.ALL ;  /* 0x0000000000007948 */ /* 0x000fea0003800000 */
[----:B------:R-:W-:Y:S01]  /*7300*/  R2UR UR4, R25 ;  /* 0x00000000190472ca */ /* 0x000fe200000e0000 */
[----:B---34-:R-:W-:Y:S01]  /*7310*/  HADD2.F32 R3, -RZ, R28.H0_H0 ;  /* 0x2000001cff037230 */ /* 0x018fe20000004100 */
[----:B------:R-:W-:Y:S01]  /*7320*/  ISETP.NE.AND P0, PT, R61, RZ, PT ;  /* 0x000000ff3d00720c */ /* 0x000fe20003f05270 */
[----:B------:R-:W-:Y:S01]  /*7330*/  HADD2.F32 R20, -RZ, R30.H0_H0 ;  /* 0x2000001eff147230 */ /* 0x000fe20000004100 */
[----:B------:R-:W-:Y:S09]  /*7340*/  BSSY.RECONVERGENT B0, `(.L_x_125) ;  /* 0x0000058000007945 */ /* 0x000ff20003800200 */
[----:B-1----:R-:W1:Y:S02]  /*7350*/  LDTM.x16 R4, tmem[UR4+0x10] ;  /* 0x00001004000479ee */ /* 0x002e640008240000 */
[C---:B-1----:R-:W-:Y:S01]  /*7360*/  FMUL R0, R24.reuse, R4 ;  /* 0x0000000418007220 */ /* 0x042fe20000400000 */
[----:B------:R-:W-:Y:S02]  /*7370*/  HADD2.F32 R4, -RZ, R28.H1_H1 ;  /* 0x3000001cff047230 */ /* 0x000fe40000004100 */
[C---:B------:R-:W-:Y:S01]  /*7380*/  FMUL R2, R24.reuse, R5 ;  /* 0x0000000518027220 */ /* 0x040fe20000400000 */
[--C-:B------:R-:W-:Y:S02]  /*7390*/  HADD2.F32 R5, -RZ, R29.reuse.H0_H0 ;  /* 0x2000001dff057230 */ /* 0x100fe40000004100 */
[C---:B------:R-:W-:Y:S01]  /*73a0*/  FFMA R0, R27.reuse, R3, R0 ;  /* 0x000000031b007223 */ /* 0x040fe20000000000 */
[C---:B------:R-:W-:Y:S01]  /*73b0*/  FMUL R3, R24.reuse, R6 ;  /* 0x0000000618037220 */ /* 0x040fe20000400000 */
[----:B------:R-:W-:Y:S02]  /*73c0*/  HADD2.F32 R6, -RZ, R29.H1_H1 ;  /* 0x3000001dff067230 */ /* 0x000fe40000004100 */
[C---:B------:R-:W-:Y:S01]  /*73d0*/  FFMA R2, R27.reuse, R4, R2 ;  /* 0x000000041b027223 */ /* 0x040fe20000000002 */
[C---:B------:R-:W-:Y:S01]  /*73e0*/  FMUL R7, R24.reuse, R7 ;  /* 0x0000000718077220 */ /* 0x040fe20000400000 */
[C---:B------:R-:W-:Y:S01]  /*73f0*/  FFMA R3, R27.reuse, R5, R3 ;  /* 0x000000051b037223 */ /* 0x040fe20000000003 */
[C---:B------:R-:W-:Y:S01]  /*7400*/  FMUL R4, R24.reuse, R8 ;  /* 0x0000000818047220 */ /* 0x040fe20000400000 */
[----:B------:R-:W-:Y:S01]  /*7410*/  FMUL R5, R24, R9 ;  /* 0x0000000918057220 */ /* 0x000fe20000400000 */
[----:B------:R-:W-:Y:S01]  /*7420*/  F2FP.F16.F32.PACK_AB R32, R2, R0 ;  /* 0x000000000220723e */ /* 0x000fe200000000ff */
[C---:B------:R-:W-:Y:S01]  /*7430*/  FFMA R7, R27.reuse, R6, R7 ;  /* 0x000000061b077223 */ /* 0x040fe20000000007 */
[----:B------:R-:W-:Y:S02]  /*7440*/  HADD2.F32 R0, -RZ, R30.H1_H1 ;  /* 0x3000001eff007230 */ /* 0x000fe40000004100 */
[----:B------:R-:W-:Y:S01]  /*7450*/  FFMA R4, R27, R20, R4 ;  /* 0x000000141b047223 */ /* 0x000fe20000000004 */
[--C-:B------:R-:W-:Y:S02]  /*7460*/  HADD2.F32 R2, -RZ, R31.reuse.H0_H0 ;  /* 0x2000001fff027230 */ /* 0x100fe40000004100 */
[C---:B------:R-:W-:Y:S01]  /*7470*/  FMUL R6, R24.reuse, R10 ;  /* 0x0000000a18067220 */ /* 0x040fe20000400000 */
[----:B------:R-:W-:Y:S01]  /*7480*/  F2FP.F16.F32.PACK_AB R33, R7, R3 ;  /* 0x000000030721723e */ /* 0x000fe200000000ff */
[----:B------:R-:W-:Y:S02]  /*7490*/  HADD2.F32 R3, -RZ, R31.H1_H1 ;  /* 0x3000001fff037230 */ /* 0x000fe40000004100 */
[C---:B------:R-:W-:Y:S01]  /*74a0*/  FFMA R5, R27.reuse, R0, R5 ;  /* 0x000000001b057223 */ /* 0x040fe20000000005 */
[C---:B------:R-:W-:Y:S01]  /*74b0*/  FMUL R11, R24.reuse, R11 ;  /* 0x0000000b180b7220 */ /* 0x040fe20000400000 */
[--C-:B------:R-:W-:Y:S02]  /*74c0*/  HADD2.F32 R7, -RZ, R36.reuse.H0_H0 ;  /* 0x20000024ff077230 */ /* 0x100fe40000004100 */
[C---:B------:R-:W-:Y:S01]  /*74d0*/  FMUL R8, R24.reuse, R12 ;  /* 0x0000000c18087220 */ /* 0x040fe20000400000 */
[----:B------:R-:W-:Y:S02]  /*74e0*/  HADD2.F32 R0, -RZ, R36.H1_H1 ;  /* 0x30000024ff007230 */ /* 0x000fe40000004100 */
[C---:B------:R-:W-:Y:S01]  /*74f0*/  FMUL R9, R24.reuse, R13 ;  /* 0x0000000d18097220 */ /* 0x040fe20000400000 */
[C---:B------:R-:W-:Y:S01]  /*7500*/  FFMA R6, R27.reuse, R2, R6 ;  /* 0x000000021b067223 */ /* 0x040fe20000000006 */
[C---:B------:R-:W-:Y:S01]  /*7510*/  FFMA R11, R27.reuse, R3, R11 ;  /* 0x000000031b0b7223 */ /* 0x040fe2000000000b */
[C---:B------:R-:W-:Y:S01]  /*7520*/  FFMA R8, R27.reuse, R7, R8 ;  /* 0x000000071b087223 */ /* 0x040fe20000000008 */
[C---:B------:R-:W-:Y:S01]  /*7530*/  FFMA R9, R27.reuse, R0, R9 ;  /* 0x000000001b097223 */ /* 0x040fe20000000009 */
[--C-:B------:R-:W-:Y:S02]  /*7540*/  HADD2.F32 R2, -RZ, R37.reuse.H0_H0 ;  /* 0x20000025ff027230 */ /* 0x100fe40000004100 */
[C---:B------:R-:W-:Y:S01]  /*7550*/  FMUL R10, R24.reuse, R14 ;  /* 0x0000000e180a7220 */ /* 0x040fe20000400000 */
[----:B------:R-:W-:Y:S02]  /*7560*/  HADD2.F32 R0, -RZ, R37.H1_H1 ;  /* 0x30000025ff007230 */ /* 0x000fe40000004100 */
[C---:B------:R-:W-:Y:S01]  /*7570*/  FMUL R15, R24.reuse, R15 ;  /* 0x0000000f180f7220 */ /* 0x040fe20000400000 */
[C---:B------:R-:W-:Y:S01]  /*7580*/  FMUL R12, R24.reuse, R16 ;  /* 0x00000010180c7220 */ /* 0x040fe20000400000 */
[C---:B------:R-:W-:Y:S01]  /*7590*/  FFMA R10, R27.reuse, R2, R10 ;  /* 0x000000021b0a7223 */ /* 0x040fe2000000000a */
[--C-:B------:R-:W-:Y:S02]  /*75a0*/  HADD2.F32 R2, -RZ, R38.reuse.H0_H0 ;  /* 0x20000026ff027230 */ /* 0x100fe40000004100 */
[----:B------:R-:W-:Y:S01]  /*75b0*/  FFMA R15, R27, R0, R15 ;  /* 0x000000001b0f7223 */ /* 0x000fe2000000000f */
[----:B------:R-:W-:Y:S01]  /*75c0*/  HADD2.F32 R0, -RZ, R38.H1_H1 ;  /* 0x30000026ff007230 */ /* 0x000fe20000004100 */
[----:B------:R-:W-:Y:S01]  /*75d0*/  F2FP.F16.F32.PACK_AB R34, R5, R4 ;  /* 0x000000040522723e */ /* 0x000fe200000000ff */
        /* <DEDUP_REMOVED lines=14> */
[----:B------:R-:W-:Y:S02]  /*76c0*/  F2FP.F16.F32.PACK_AB R11, R19, R14 ;  /* 0x0000000e130b723e */ /* 0x000fe400000000ff */
[----:B------:R-:W-:Y:S02]  /*76d0*/  MOV R2, UR46 ;  /* 0x0000002e00027c02 */ /* 0x000fe40008000f00 */
[----:B------:R-:W-:Y:S01]  /*76e0*/  MOV R0, UR47 ;  /* 0x0000002f00007c02 */ /* 0x000fe20008000f00 */
[----:B------:R1:W-:Y:S01]  /*76f0*/  STS.128 [R63+0x1200], R8 ;  /* 0x001200083f007388 */ /* 0x0003e20000000c00 */
[----:B------:R-:W-:Y:S02]  /*7700*/  @P6 LEA R2, R2, UR43, 0x3 ;  /* 0x0000002b02026c11 */ /* 0x000fe4000f8e18ff */
[----:B------:R-:W-:Y:S02]  /*7710*/  @P6 SHF.L.U32 R3, R60, 0x1f, RZ ;  /* 0x0000001f3c036819 */ /* 0x000fe400000006ff */
[----:B------:R-:W-:Y:S01]  /*7720*/  @P6 IADD3 R2, PT, PT, R2, 0x60, RZ ;  /* 0x0000006002026810 */ /* 0x000fe20007ffe0ff */
[----:B------:R-:W-:Y:S01]  /*7730*/  @!PT LDS RZ, [RZ] ;  /* 0x00000000fffff984 */ /* 0x000fe20000000800 */
[----:B------:R-:W-:Y:S01]  /*7740*/  @!PT LDS RZ, [RZ] ;  /* 0x00000000fffff984 */ /* 0x000fe20000000800 */
[----:B------:R-:W-:Y:S01]  /*7750*/  @!PT LDS RZ, [RZ] ;  /* 0x00000000fffff984 */ /* 0x000fe20000000800 */
[----:B------:R-:W-:Y:S01]  /*7760*/  @!PT LDS RZ, [RZ] ;  /* 0x00000000fffff984 */ /* 0x000fe20000000800 */
[----:B------:R2:W-:Y:S06]  /*7770*/  MEMBAR.ALL.CTA ;  /* 0x0000000000007992 */ /* 0x0005ec0000008000 */
[----:B--2---:R-:W2:Y:S01]  /*7780*/  FENCE.VIEW.ASYNC.S ;  /* 0x00000000000073c6 */ /* 0x004ea20000000000 */
[----:B------:R-:W-:Y:S02]  /*7790*/  @P6 PRMT R0, R0, 0x654, R2 ;  /* 0x0000065400006816 */ /* 0x000fe40000000002 */
[----:B------:R-:W-:Y:S01]  /*77a0*/  LEA R2, R26, UR43, 0x3 ;  /* 0x0000002b1a027c11 */ /* 0x000fe2000f8e18ff */
[----:B--2---:R-:W-:Y:S06]  /*77b0*/  BAR.SYNC.DEFER_BLOCKING 0x1, 0x80 ;  /* 0x0042000000007b1d */ /* 0x004fec0000010000 */
[----:B------:R-:W-:Y:S05]  /*77c0*/  @P0 BRA `(.L_x_126) ;  /* 0x00000000003c0947 */ /* 0x000fea0003800000 */
[----:B------:R-:W2:Y:S01]  /*77d0*/  LDCU.64 UR6, c[0x0][0x348] ;  /* 0x00006900ff0677ac */ /* 0x000ea20008000a00 */
[----:B------:R-:W-:Y:S02]  /*77e0*/  UIADD3 UR13, UPT, UPT, UR49, 0x10, URZ ;  /* 0x00000010310d7890 */ /* 0x000fe4000fffe0ff */
[----:B------:R-:W-:Y:S01]  /*77f0*/  UIADD3 UR12, UPT, UPT, UR43, 0x1200, URZ ;  /* 0x000012002b0c7890 */ /* 0x000fe2000fffe0ff */
[----:B------:R-:W-:Y:S01]  /*7800*/  UMOV UR14, UR50 ;  /* 0x00000032000e7c82 */ /* 0x000fe20008000000 */
[----:B------:R-:W-:Y:S01]  /*7810*/  UMOV UR15, UR36 ;  /* 0x00000024000f7c82 */ /* 0x000fe20008000000 */
[----:B------:R-:W-:Y:S02]  /*7820*/  UIADD3 UR9, UPT, UPT, UR49, 0x50, URZ ;  /* 0x0000005031097890 */ /* 0x000fe4000fffe0ff */
[----:B------:R-:W-:Y:S01]  /*7830*/  UIADD3 UR8, UPT, UPT, UR43, 0x1a00, URZ ;  /* 0x00001a002b087890 */ /* 0x000fe2000fffe0ff */
[----:B------:R-:W-:Y:S01]  /*7840*/  UMOV UR10, UR50 ;  /* 0x00000032000a7c82 */ /* 0x000fe20008000000 */
[----:B------:R-:W-:Y:S01]  /*7850*/  UMOV UR11, UR36 ;  /* 0x00000024000b7c82 */ /* 0x000fe20008000000 */
[----:B--2---:R-:W-:Y:S04]  /*7860*/  UIADD3 UR4, UP0, UPT, UR6, 0x680, URZ ;  /* 0x0000068006047890 */ /* 0x004fe8000ff1e0ff */
[----:B------:R-:W-:Y:S09]  /*7870*/  UIADD3.X UR5, UPT, UPT, URZ, UR7, URZ, UP0, !UPT ;  /* 0x00000007ff057290 */ /* 0x000ff200087fe4ff */
[----:B------:R2:W-:Y:S01]  /*7880*/  UTMASTG.3D [UR12], [UR4] ;  /* 0x0000000c040073b5 */ /* 0x0005e20008010000 */
[----:B------:R2:W-:Y:S01]  /*7890*/  UTMASTG.3D [UR8], [UR4] ;  /* 0x00000008040073b5 */ /* 0x0005e20008010000 */
[----:B------:R0:W-:Y:S01]  /*78a0*/  UTMACMDFLUSH ;  /* 0x00000000000079b7 */ /* 0x0001e20000000000 */
[----:B--2---:R-:W-:Y:S04]  /*78b0*/  DEPBAR.LE SB0, 0x1 ;  /* 0x000080400000791a */ /* 0x004fe80000000000 */
.L_x_126:
[----:B------:R-:W-:Y:S05]  /*78c0*/  BSYNC.RECONVERGENT B0 ;  /* 0x0000000000007941 */ /* 0x000fea0003800200 */
.L_x_125:
[----:B------:R-:W-:Y:S01]  /*78d0*/  BAR.SYNC.DEFER_BLOCKING 0x1, 0x80 ;  /* 0x0042000000007b1d */ /* 0x000fe20000010000 */
[----:B------:R-:W-:Y:S04]  /*78e0*/  UIADD3 UR4, UPT, UPT, UR46, 0x1, URZ ;  /* 0x000000012e047890 */ /* 0x000fe8000fffe0ff */
[----:B------:R-:W-:Y:S04]  /*78f0*/  UISETP.NE.AND UP0, UPT, UR4, 0x4, UPT ;  /* 0x000000040400788c */ /* 0x000fe8000bf05270 */
[----:B------:R-:W-:Y:S01]  /*7900*/  USEL UR44, UR4, URZ, UP0 ;  /* 0x000000ff042c7287 */ /* 0x000fe20008000000 */
[----:B------:R2:W-:Y:S01]  /*7910*/  @P6 SYNCS.ARRIVE.TRANS64.RED.A1T0 RZ, [R0+URZ], RZ ;  /* 0x000000ff00ff69a7 */ /* 0x0005e200081004ff */
[----:B------:R-:W-:Y:S01]  /*7920*/  BSSY B1, `(.L_x_127) ;  /* 0x0000013000017945 */ /* 0x000fe20003800000 */
[----:B------:R-:W3:Y:S02]  /*7930*/  @P6 SYNCS.PHASECHK.TRANS64.TRYWAIT P0, [R2+URZ+0x40], R3 ;  /* 0x00004003020065a7 */ /* 0x000ee400080011ff */
[----:B---3--:R-:W-:Y:S01]  /*7940*/  @P6 SEL R64, RZ, 0x1, !P0 ;  /* 0x00000001ff406807 */ /* 0x008fe20004000000 */
[----:B--2---:R-:W-:Y:S06]  /*7950*/  @!P6 BRA `(.L_x_128) ;  /* 0x00000000003ce947 */ /* 0x004fec0003800000 */
[----:B------:R-:W-:Y:S01]  /*7960*/  ISETP.NE.AND P1, PT, R65, RZ, PT ;  /* 0x000000ff4100720c */ /* 0x000fe20003f25270 */
[----:B------:R-:W-:Y:S01]  /*7970*/  BSSY B0, `(.L_x_129) ;  /* 0x0000009000007945 */ /* 0x000fe20003800000 */
[----:B------:R-:W-:Y:S11]  /*7980*/  ISETP.NE.AND P0, PT, R64, RZ, PT ;  /* 0x000000ff4000720c */ /* 0x000ff60003f05270 */
[----:B------:R-:W-:Y:S05]  /*7990*/  @P1 IMAD R3, R26, 0x1000, R57 ;  /* 0x000010001a031824 */ /* 0x000fea00078e0239 */
[----:B------:R-:W-:Y:S05]  /*79a0*/  @P1 IADD3 R0, PT, PT, R3, UR43, RZ ;  /* 0x0000002b03001c10 */ /* 0x000fea000fffe0ff */
[----:B------:R-:W-:Y:S01]  /*79b0*/  @P1 IMAD.IADD R0, R66, 0x1, R0 ;  /* 0x0000000142001824 */ /* 0x000fe200078e0200 */
[----:B------:R-:W-:Y:S06]  /*79c0*/  @P0 BRA `(.L_x_130) ;  /* 0x00000000000c0947 */ /* 0x000fec0003800000 */
[----:B------:R-:W-:Y:S04]  /*79d0*/  SHF.L.U32 R4, R60, 0x1f, RZ ;  /* 0x0000001f3c047819 */ /* 0x000fe800000006ff */
[----:B------:R-:W2:Y:S02]  /*79e0*/  SYNCS.PHASECHK.TRANS64.TRYWAIT P0, [R2+URZ+0x40], R4 ;  /* 0x00004004020075a7 */ /* 0x000ea400080011ff */
[----:B--2---:R-:W-:Y:S05]  /*79f0*/  @!P0 BRA `(.L_x_131) ;  /* 0x0000002000048947 */ /* 0x004fea0003800000 */
.L_x_130:
[----:B------:R-:W-:Y:S05]  /*7a00*/  BSYNC B0 ;  /* 0x0000000000007941 */ /* 0x000fea0003800000 */
.L_x_129:
[----:B------:R-:W-:Y:S02]  /*7a10*/  ISETP.NE.AND P0, PT, R65, RZ, PT ;  /* 0x000000ff4100720c */ /* 0x000fe40003f05270 */
[----:B------:R-:W-:Y:S11]  /*7a20*/  IADD3 R26, PT, PT, R26, 0x1, RZ ;  /* 0x000000011a1a7810 */ /* 0x000ff60007ffe0ff */
[----:B------:R3:W4:Y:S04]  /*7a30*/  @P0 LDS.128 R28, [R3+UR43+0x200] ;  /* 0x0002002b031c0984 */ /* 0x0007280008000c00 */
[----:B------:R3:W1:Y:S02]  /*7a40*/  @P0 LDS.128 R36, [R0+0x200] ;  /* 0x0002000000240984 */ /* 0x0006640000000c00 */
.L_x_128:
[----:B------:R-:W-:Y:S05]  /*7a50*/  BSYNC B1 ;  /* 0x0000000000017941 */ /* 0x000fea0003800000 */
.L_x_127:
[----:B---3--:R-:W-:Y:S05]  /*7a60*/  VIADD R0, R25, 0x20 ;  /* 0x0000002019007836 */ /* 0x008fea0000000000 */
[----:B------:R-:W-:Y:S04]  /*7a70*/  SHF.R.U32.HI R0, RZ, 0x15, R0 ;  /* 0x00000015ff007819 */ /* 0x000fe80000011600 */
[----:B------:R-:W-:Y:S11]  /*7a80*/  LOP3.LUT P0, RZ, R0, 0x3, R51, 0x48, !PT ;  /* 0x0000000300ff7812 */ /* 0x000ff60007804833 */
[----:B------:R-:W-:Y:S02]  /*7a90*/  @!UPT UIADD3 URZ, UPT, UPT, URZ, URZ, URZ ;  /* 0x000000fffffff290 */ /* 0x000fe4000fffe0ff */
[----:B------:R-:W-:Y:S05]  /*7aa0*/  @!P0 BRA `(.L_x_132) ;  /* 0x0000000000408947 */ /* 0x000fea0003800000 */
[----:B------:R-:W3:Y:S01]  /*7ab0*/  LDCU.64 UR8, c[0x4][0x70] ;  /* 0x01000e00ff0877ac */ /* 0x000ee20008000a00 */
[----:B------:R-:W-:Y:S01]  /*7ac0*/  MOV R3, 0x0 ;  /* 0x0000000000037802 */ /* 0x000fe20000000f00 */
[----:B------:R-:W-:Y:S02]  /*7ad0*/  HFMA2 R12, -RZ, RZ, 0, 5.9604644775390625e-08 ;  /* 0x00000001ff0c7431 */ /* 0x000fe400000001ff */
[----:B-1----:R-:W-:Y:S02]  /*7ae0*/  IMAD.MOV.U32 R8, RZ, RZ, 0x192 ;  /* 0x00000192ff087424 */ /* 0x002fe400078e00ff */
[----:B------:R-:W-:Y:S01]  /*7af0*/  IMAD.MOV.U32 R13, RZ, RZ, RZ ;  /* 0x000000ffff0d7224 */ /* 0x000fe200078e00ff */
[----:B------:R-:W1:Y:S01]  /*7b00*/  LDCU.64 UR6, c[0x4][0x78] ;  /* 0x01000f00ff0677ac */ /* 0x000e620008000a00 */
[----:B--2---:R-:W2:Y:S01]  /*7b10*/  LDC.64 R2, c[0x4][R3] ;  /* 0x0100000003027b82 */ /* 0x004ea20000000a00 */
[----:B------:R-:W5:Y:S01]  /*7b20*/  LDCU.64 UR4, c[0x4][0x10] ;  /* 0x01000200ff0477ac */ /* 0x000f620008000a00 */
[----:B---3--:R-:W-:Y:S01]  /*7b30*/  MOV R5, UR9 ;  /* 0x0000000900057c02 */ /* 0x008fe20008000f00 */
[----:B------:R-:W-:Y:S01]  /*7b40*/  IMAD.U32 R4, RZ, RZ, UR8 ;  /* 0x00000008ff047e24 */ /* 0x000fe2000f8e00ff */
[----:B-1----:R-:W-:Y:S01]  /*7b50*/  MOV R7, UR7 ;  /* 0x0000000700077c02 */ /* 0x002fe20008000f00 */
[----:B------:R-:W-:Y:S01]  /*7b60*/  IMAD.U32 R6, RZ, RZ, UR6 ;  /* 0x00000006ff067e24 */ /* 0x000fe2000f8e00ff */
[----:B-----5:R-:W-:Y:S01]  /*7b70*/  MOV R11, UR5 ;  /* 0x00000005000b7c02 */ /* 0x020fe20008000f00 */
[----:B------:R-:W-:Y:S02]  /*7b80*/  IMAD.U32 R10, RZ, RZ, UR4 ;  /* 0x00000004ff0a7e24 */ /* 0x000fe4000f8e00ff */
[----:B------:R-:W-:Y:S07]  /*7b90*/  LEPC R20, `(.L_x_132) ;  /* 0x000000001014794e */ /* 0x000fee0000000000 */
[----:B--2-4-:R-:W-:Y:S05]  /*7ba0*/  CALL.ABS.NOINC R2 ;  /* 0x0000000002007343 */ /* 0x014fea0003c00000 */
.L_x_132:
[----:B------:R-:W-:Y:S01]  /*7bb0*/  ISETP.NE.AND P6, PT, R62, RZ, PT ;  /* 0x000000ff3e00720c */ /* 0x000fe20003fc5270 */
[----:B------:R-:W-:Y:S05]  /*7bc0*/  WARPSYNC.ALL ;  /* 0x0000000000007948 */ /* 0x000fea0003800000 */
[----:B------:R-:W-:Y:S01]  /*7bd0*/  R2UR UR4, R25 ;  /* 0x00000000190472ca */ /* 0x000fe200000e0000 */
[----:B----4-:R-:W-:Y:S01]  /*7be0*/  HADD2.F32 R3, -RZ, R28.H0_H0 ;  /* 0x2000001cff037230 */ /* 0x010fe20000004100 */
[----:B------:R-:W-:Y:S01]  /*7bf0*/  ISETP.NE.AND P0, PT, R61, RZ, PT ;  /* 0x000000ff3d00720c */ /* 0x000fe20003f05270 */
[----:B------:R-:W-:Y:S01]  /*7c00*/  HADD2.F32 R20, -RZ, R30.H0_H0 ;  /* 0x2000001eff147230 */ /* 0x000fe20000004100 */
[----:B------:R-:W-:Y:S09]  /*7c10*/  BSSY.RECONVERGENT B0, `(.L_x_133) ;  /* 0x0000058000007945 */ /* 0x000ff20003800200 */
[----:B-12---:R-:W1:Y:S02]  /*7c20*/  LDTM.x16 R4, tmem[UR4+0x20] ;  /* 0x00002004000479ee */ /* 0x006e640008240000 */
        /* <DEDUP_REMOVED lines=59> */
[----:B------:R-:W-:Y:S02]  /*7fe0*/  LEA R3, R26, UR43, 0x3 ;  /* 0x0000002b1a037c11 */ /* 0x000fe4000f8e18ff */
        /* <DEDUP_REMOVED lines=8> */
[----:B------:R-:W-:Y:S01]  /*8070*/  @P6 SHF.L.U32 R2, R60, 0x1f, RZ ;  /* 0x0000001f3c026819 */ /* 0x000fe200000006ff */
        /* <DEDUP_REMOVED lines=17> */
.L_x_134:
[----:B------:R-:W-:Y:S05]  /*8190*/  BSYNC.RECONVERGENT B0 ;  /* 0x0000000000007941 */ /* 0x000fea0003800200 */
.L_x_133:
        /* <DEDUP_REMOVED lines=19> */
.L_x_138:
[----:B------:R-:W-:Y:S05]  /*82d0*/  BSYNC B0 ;  /* 0x0000000000007941 */ /* 0x000fea0003800000 */
.L_x_137:
[----:B------:R-:W-:Y:S11]  /*82e0*/  ISETP.NE.AND P0, PT, R65, RZ, PT ;  /* 0x000000ff4100720c */ /* 0x000ff60003f05270 */
[----:B------:R-:W-:Y:S02]  /*82f0*/  @!UPT UIADD3 URZ, UPT, UPT, URZ, URZ, URZ ;  /* 0x000000fffffff290 */ /* 0x000fe4000fffe0ff */
[----:B------:R3:W4:Y:S04]  /*8300*/  @P0 LDS.128 R28, [R26+UR43+0x200] ;  /* 0x0002002b1a1c0984 */ /* 0x0007280008000c00 */
[----:B------:R3:W1:Y:S02]  /*8310*/  @P0 LDS.128 R36, [R66+0x200] ;  /* 0x0002000042240984 */ /* 0x0006640000000c00 */
.L_x_136:
[----:B------:R-:W-:Y:S05]  /*8320*/  BSYNC B1 ;  /* 0x0000000000017941 */ /* 0x000fea0003800000 */
.L_x_135:
[----:B--2---:R-:W-:Y:S05]  /*8330*/  VIADD R0, R25, 0x30 ;  /* 0x0000003019007836 */ /* 0x004fea0000000000 */
[----:B------:R-:W-:Y:S04]  /*8340*/  SHF.R.U32.HI R0, RZ, 0x15, R0 ;  /* 0x00000015ff007819 */ /* 0x000fe80000011600 */
[----:B------:R-:W-:Y:S11]  /*8350*/  LOP3.LUT P0, RZ, R0, 0x3, R51, 0x48, !PT ;  /* 0x0000000300ff7812 */ /* 0x000ff60007804833 */
[----:B------:R-:W-:Y:S02]  /*8360*/  @!UPT UIADD3 URZ, UPT, UPT, URZ, URZ, URZ ;  /* 0x000000fffffff290 */ /* 0x000fe4000fffe0ff */
[----:B------:R-:W-:Y:S05]  /*8370*/  @!P0 BRA `(.L_x_140) ;  /* 0x0000000000408947 */ /* 0x000fea0003800000 */
[----:B------:R-:W2:Y:S01]  /*8380*/  LDCU.64 UR8, c[0x4][0x70] ;  /* 0x01000e00ff0877ac */ /* 0x000ea20008000a00 */
[----:B------:R-:W-:Y:S01]  /*8390*/  MOV R3, 0x0 ;  /* 0x0000000000037802 */ /* 0x000fe20000000f00 */
        /* <DEDUP_REMOVED lines=14> */
.L_x_140:
[----:B------:R-:W-:Y:S01]  /*8480*/  ISETP.NE.AND P0, PT, R61, RZ, PT ;  /* 0x000000ff3d00720c */ /* 0x000fe20003f05270 */
[----:B------:R-:W-:Y:S05]  /*8490*/  WARPSYNC.ALL ;  /* 0x0000000000007948 */ /* 0x000fea0003800000 */
[----:B------:R-:W-:Y:S01]  /*84a0*/  R2UR UR4, R25 ;  /* 0x00000000190472ca */ /* 0x000fe200000e0000 */
[--C-:B----4-:R-:W-:Y:S01]  /*84b0*/  HADD2.F32 R20, -RZ, R28.reuse.H0_H0 ;  /* 0x2000001cff147230 */ /* 0x110fe20000004100 */
[----:B------:R-:W-:Y:S01]  /*84c0*/  IADD3 R54, PT, PT, R54, 0xd0, RZ ;  /* 0x000000d036367810 */ /* 0x000fe20007ffe0ff */
[----:B------:R-:W-:Y:S01]  /*84d0*/  HADD2.F32 R21, -RZ, R28.H1_H1 ;  /* 0x3000001cff157230 */ /* 0x000fe20000004100 */
[----:B------:R-:W-:Y:S01]  /*84e0*/  BSSY.RECONVERGENT B0, `(.L_x_141) ;  /* 0x0000054000007945 */ /* 0x000fe20003800200 */
[--C-:B------:R-:W-:Y:S01]  /*84f0*/  HADD2.F32 R25, -RZ, R29.reuse.H0_H0 ;  /* 0x2000001dff197230 */ /* 0x100fe20000004100 */
[----:B------:R-:W-:Y:S01]  /*8500*/  LOP3.LUT R54, R54, 0xfefffff8, RZ, 0xc0, !PT ;  /* 0xfefffff836367812 */ /* 0x000fe200078ec0ff */
[----:B---3--:R-:W-:Y:S02]  /*8510*/  HADD2.F32 R26, -RZ, R29.H1_H1 ;  /* 0x3000001dff1a7230 */ /* 0x008fe40000004100 */
[--C-:B------:R-:W-:Y:S02]  /*8520*/  HADD2.F32 R28, -RZ, R30.reuse.H0_H0 ;  /* 0x2000001eff1c7230 */ /* 0x100fe40000004100 */
[----:B------:R-:W-:Y:S02]  /*8530*/  HADD2.F32 R29, -RZ, R30.H1_H1 ;  /* 0x3000001eff1d7230 */ /* 0x000fe40000004100 */
[----:B-1----:R-:W1:Y:S01]  /*8540*/  LDTM.x16 R4, tmem[UR4+0x30] ;  /* 0x00003004000479ee */ /* 0x002e620008240000 */
[----:B------:R-:W-:Y:S01]  /*8550*/  NOP ;  /* 0x0000000000007918 */ /* 0x000fe20000000000 */
[----:B-1----:R1:W-:Y:S01]  /*8560*/  SYNCS.ARRIVE.TRANS64.RED.A1T0 RZ, [R54+URZ], RZ ;  /* 0x000000ff36ff79a7 */ /* 0x0023e200081004ff */
[--C-:B------:R-:W-:Y:S02]  /*8570*/  HADD2.F32 R30, -RZ, R31.reuse.H0_H0 ;  /* 0x2000001fff1e7230 */ /* 0x100fe40000004100 */
[----:B------:R-:W-:Y:S02]  /*8580*/  HADD2.F32 R31, -RZ, R31.H1_H1 ;  /* 0x3000001fff1f7230 */ /* 0x000fe40000004100 */
        /* <DEDUP_REMOVED lines=8> */
[C---:B------:R-:W-:Y:S01]  /*8610*/  FMUL R4, R24.reuse, R4 ;  /* 0x0000000418047220 */ /* 0x040fe20000400000 */
[C---:B------:R-:W-:Y:S01]  /*8620*/  FMUL R5, R24.reuse, R5 ;  /* 0x0000000518057220 */ /* 0x040fe20000400000 */
[C---:B------:R-:W-:Y:S01]  /*8630*/  FMUL R6, R24.reuse, R6 ;  /* 0x0000000618067220 */ /* 0x040fe20000400000 */
[C---:B------:R-:W-:Y:S01]  /*8640*/  FMUL R7, R24.reuse, R7 ;  /* 0x0000000718077220 */ /* 0x040fe20000400000 */
[C---:B------:R-:W-:Y:S01]  /*8650*/  FFMA R4, R27.reuse, R20, R4 ;  /* 0x000000141b047223 */ /* 0x040fe20000000004 */
        /* <DEDUP_REMOVED lines=15> */
[C---:B------:R-:W-:Y:S01]  /*8750*/  FMUL R12, R24.reuse, R16 ;  /* 0x00000010180c7220 */ /* 0x040fe20000400000 */
[C---:B------:R-:W-:Y:S01]  /*8760*/  FFMA R0, R27.reuse, R32, R0 ;  /* 0x000000201b007223 */ /* 0x040fe20000000000 */
[C---:B------:R-:W-:Y:S01]  /*8770*/  FMUL R13, R24.reuse, R17 ;  /* 0x00000011180d7220 */ /* 0x040fe20000400000 */
[----:B------:R-:W-:Y:S01]  /*8780*/  FFMA R2, R27, R33, R2 ;  /* 0x000000211b027223 */ /* 0x000fe20000000002 */
[----:B------:R-:W-:Y:S01]  /*8790*/  F2FP.F16.F32.PACK_AB R4, R5, R4 ;  /* 0x000000040504723e */ /* 0x000fe200000000ff */
[C---:B------:R-:W-:Y:S01]  /*87a0*/  FMUL R14, R24.reuse, R18 ;  /* 0x00000012180e7220 */ /* 0x040fe20000400000 */
[----:B------:R-:W-:Y:S01]  /*87b0*/  FFMA R3, R27, R34, R3 ;  /* 0x000000221b037223 */ /* 0x000fe20000000003 */
[----:B------:R-:W-:Y:S01]  /*87c0*/  F2FP.F16.F32.PACK_AB R5, R7, R6 ;  /* 0x000000060705723e */ /* 0x000fe200000000ff */
[----:B------:R-:W-:Y:S01]  /*87d0*/  FFMA R15, R27, R35, R15 ;  /* 0x000000231b0f7223 */ /* 0x000fe2000000000f */
[----:B------:R-:W-:Y:S01]  /*87e0*/  FMUL R19, R24, R19 ;  /* 0x0000001318137220 */ /* 0x000fe20000400000 */
[----:B------:R-:W-:Y:S01]  /*87f0*/  F2FP.F16.F32.PACK_AB R6, R9, R8 ;  /* 0x000000080906723e */ /* 0x000fe200000000ff */
[----:B------:R-:W-:Y:S01]  /*8800*/  FFMA R12, R27, R36, R12 ;  /* 0x000000241b0c7223 */ /* 0x000fe2000000000c */
[----:B------:R-:W-:Y:S01]  /*8810*/  F2FP.F16.F32.PACK_AB R7, R11, R10 ;  /* 0x0000000a0b07723e */ /* 0x000fe200000000ff */
[C---:B------:R-:W-:Y:S01]  /*8820*/  FFMA R13, R27.reuse, R37, R13 ;  /* 0x000000251b0d7223 */ /* 0x040fe2000000000d */
[C---:B------:R-:W-:Y:S01]  /*8830*/  FFMA R14, R27.reuse, R38, R14 ;  /* 0x000000261b0e7223 */ /* 0x040fe2000000000e */
[----:B------:R-:W-:Y:S01]  /*8840*/  FFMA R19, R27, R39, R19 ;  /* 0x000000271b137223 */ /* 0x000fe20000000013 */
[----:B------:R-:W-:Y:S01]  /*8850*/  F2FP.F16.F32.PACK_AB R16, R2, R0 ;  /* 0x000000000210723e */ /* 0x000fe200000000ff */
[----:B------:R1:W-:Y:S01]  /*8860*/  STS.128 [R57+UR43+0x3200], R4 ;  /* 0x0032000439007988 */ /* 0x0003e20008000c2b */
        /* <DEDUP_REMOVED lines=27> */
.L_x_142:
[----:B------:R-:W-:Y:S05]  /*8a20*/  BSYNC.RECONVERGENT B0 ;  /* 0x0000000000007941 */ /* 0x000fea0003800200 */
.L_x_141:
[----:B------:R-:W-:Y:S01]  /*8a30*/  BAR.SYNC.DEFER_BLOCKING 0x1, 0x80 ;  /* 0x0042000000007b1d */ /* 0x000fe20000010000 */
[----:B------:R-:W-:Y:S01]  /*8a40*/  UISETP.NE.AND UP0, UPT, UR52, -0x4, UPT ;  /* 0xfffffffc3400788c */ /* 0x000fe2000bf05270 */
[----:B------:R-:W-:Y:S08]  /*8a50*/  IADD3 R22, PT, PT, R22, 0x1, RZ ;  /* 0x0000000116167810 */ /* 0x000ff00007ffe0ff */
[----:B------:R-:W-:Y:S05]  /*8a60*/  BRA.U !UP0, `(.L_x_143) ;  /* 0x0000000108287547 */ /* 0x000fea000b800000 */
[----:B------:R-:W-:Y:S01]  /*8a70*/  ISETP.NE.AND P0, PT, R62, RZ, PT ;  /* 0x000000ff3e00720c */ /* 0x000fe20003f05270 */
[----:B------:R-:W-:Y:S01]  /*8a80*/  IMAD.U32 R2, RZ, RZ, UR46 ;  /* 0x0000002eff027e24 */ /* 0x000fe2000f8e00ff */
[----:B------:R-:W-:Y:S01]  /*8a90*/  UIADD3 UR4, UPT, UPT, UR46, 0x1, URZ ;  /* 0x000000012e047890 */ /* 0x000fe2000fffe0ff */
[----:B------:R-:W-:Y:S03]  /*8aa0*/  IMAD.U32 R0, RZ, RZ, UR47 ;  /* 0x0000002fff007e24 */ /* 0x000fe6000f8e00ff */
[----:B------:R-:W-:Y:S04]  /*8ab0*/  UISETP.NE.AND UP0, UPT, UR4, 0x4, UPT ;  /* 0x000000040400788c */ /* 0x000fe8000bf05270 */
[----:B------:R-:W-:Y:S03]  /*8ac0*/  USEL UR46, UR4, URZ, UP0 ;  /* 0x000000ff042e7287 */ /* 0x000fe60008000000 */
[----:B------:R-:W-:Y:S05]  /*8ad0*/  @P0 LEA R2, R2, UR43, 0x3 ;  /* 0x0000002b02020c11 */ /* 0x000fea000f8e18ff */
[----:B------:R-:W-:Y:S05]  /*8ae0*/  @P0 VIADD R2, R2, 0x60 ;  /* 0x0000006002020836 */ /* 0x000fea0000000000 */
[----:B------:R-:W-:Y:S04]  /*8af0*/  @P0 PRMT R0, R0, 0x654, R2 ;  /* 0x0000065400000816 */ /* 0x000fe80000000002 */
[----:B------:R2:W-:Y:S03]  /*8b00*/  @P0 SYNCS.ARRIVE.TRANS64.RED.A1T0 RZ, [R0+URZ], RZ ;  /* 0x000000ff00ff09a7 */ /* 0x0005e600081004ff */
.L_x_143:
[----:B------:R-:W-:Y:S01]  /*8b10*/  R2UR UR4, R52 ;  /* 0x00000000340472ca */ /* 0x000fe200000e0000 */
[----:B------:R-:W-:Y:S01]  /*8b20*/  UISETP.NE.AND UP0, UPT, UR62, URZ, UPT ;  /* 0x000000ff3e00728c */ /* 0x000fe2000bf05270 */
[----:B------:R-:W-:Y:S01]  /*8b30*/  ISETP.NE.AND P0, PT, R56, 0x2, PT ;  /* 0x000000023800780c */ /* 0x000fe20003f05270 */
[----:B------:R-:W-:Y:S01]  /*8b40*/  UIADD3 UR20, UPT, UPT, UR37, UR63, URZ ;  /* 0x0000003f25147290 */ /* 0x000fe2000fffe0ff */
[----:B------:R-:W-:Y:S01]  /*8b50*/  ISETP.NE.AND P1, PT, R22, 0x4, PT ;  /* 0x000000041600780c */ /* 0x000fe20003f25270 */
[----:B------:R-:W-:Y:S01]  /*8b60*/  UIADD3 UR52, UPT, UPT, UR52, 0x4, URZ ;  /* 0x0000000434347890 */ /* 0x000fe2000fffe0ff */
[----:B------:R-:W-:Y:S01]  /*8b70*/  SEL R2, RZ, 0x1, P0 ;  /* 0x00000001ff027807 */ /* 0x000fe20000000000 */
[----:B------:R-:W-:Y:S01]  /*8b80*/  UMOV UR36, UR61 ;  /* 0x0000003d00247c82 */ /* 0x000fe20008000000 */
[----:B--2---:R-:W-:Y:S02]  /*8b90*/  SEL R0, RZ, 0x1, P1 ;  /* 0x00000001ff007807 */ /* 0x004fe40000800000 */
[----:B------:R-:W-:Y:S02]  /*8ba0*/  LOP3.LUT R58, R58, R2, RZ, 0x3c, !PT ;  /* 0x000000023a3a7212 */ /* 0x000fe400078e3cff */
[----:B------:R-:W-:Y:S01]  /*8bb0*/  LOP3.LUT R59, R59, R0, RZ, 0x3c, !PT ;  /* 0x000000003b3b7212 */ /* 0x000fe200078e3cff */
[----:B------:R-:W-:Y:S01]  /*8bc0*/  UIADD3 UR24, UPT, UPT, UR38, UR4, URZ ;  /* 0x0000000426187290 */ /* 0x000fe2000fffe0ff */
[----:B------:R-:W-:Y:S02]  /*8bd0*/  SEL R56, R56, RZ, P0 ;  /* 0x000000ff38387207 */ /* 0x000fe40000000000 */
[----:B------:R-:W-:Y:S01]  /*8be0*/  SEL R22, R22, RZ, P1 ;  /* 0x000000ff16167207 */ /* 0x000fe20000800000 */
[----:B------:R-:W-:Y:S08]  /*8bf0*/  BRA.U UP0, `(.L_x_144) ;  /* 0xffffffcd00787547 */ /* 0x000ff0000b83ffff */
[----:B------:R-:W2:Y:S01]  /*8c00*/  LDCU.64 UR4, c[0x0][0x888] ;  /* 0x00011100ff0477ac */ /* 0x000ea20008000a00 */
[----:B------:R-:W3:Y:S01]  /*8c10*/  LDCU.64 UR6, c[0x0][0x890] ;  /* 0x00011200ff0677ac */ /* 0x000ee20008000a00 */
[----:B--2---:R-:W-:Y:S02]  /*8c20*/  ISETP.NE.U32.AND P2, PT, RZ, UR4, PT ;  /* 0x00000004ff007c0c */ /* 0x004fe4000bf45070 */
[----:B---3--:R-:W-:Y:S02]  /*8c30*/  ISETP.NE.U32.AND P1, PT, RZ, UR6, PT ;  /* 0x00000006ff007c0c */ /* 0x008fe4000bf25070 */
[----:B------:R-:W-:Y:S02]  /*8c40*/  ISETP.NE.AND.EX P2, PT, RZ, UR5, PT, P2 ;  /* 0x00000005ff007c0c */ /* 0x000fe4000bf45320 */
[----:B------:R-:W-:-:S13]  /*8c50*/  ISETP.NE.AND.EX P0, PT, RZ, UR7, PT, P1 ;  /* 0x00000007ff007c0c */ /* 0x000fda000bf05310 */
[----:B------:R-:W-:Y:S05]  /*8c60*/  @P2 BRA P0, `(.L_x_145) ;  /* 0x00000000003c2947 */ /* 0x000fea0000000000 */
[----:B------:R-:W-:-:S13]  /*8c70*/  ISETP.NE.AND.EX P1, PT, RZ, UR7, PT, P1 ;  /* 0x00000007ff007c0c */ /* 0x000fda000bf25310 */
[----:B------:R-:W-:Y:S05]  /*8c80*/  @P1 BRA `(.L_x_146) ;  /* 0x00000000000c1947 */ /* 0x000fea0003800000 */
[----:B------:R-:W-:-:S13]  /*8c90*/  FSETP.NEU.AND P0, PT, R27, RZ, PT ;  /* 0x000000ff1b00720b */ /* 0x000fda0003f0d000 */
[----:B------:R-:W-:Y:S05]  /*8ca0*/  @!P0 EXIT ;  /* 0x000000000000894d */ /* 0x000fea0003800000 */
[----:B------:R-:W-:Y:S05]  /*8cb0*/  BRA `(.L_x_145) ;  /* 0x0000000000287947 */ /* 0x000fea0003800000 */
.L_x_146:
[----:B------:R-:W-:Y:S01]  /*8cc0*/  ISETP.NE.AND P0, PT, R55, RZ, PT ;  /* 0x000000ff3700720c */ /* 0x000fe20003f05270 */
[----:B------:R-:W-:-:S12]  /*8cd0*/  BSSY.RECONVERGENT B0, `(.L_x_145) ;  /* 0x0000008000007945 */ /* 0x000fd80003800200 */
[----:B------:R-:W-:Y:S05]  /*8ce0*/  @P0 BRA `(.L_x_147) ;  /* 0x0000000000100947 */ /* 0x000fea0003800000 */
[----:B------:R-:W-:-:S04]  /*8cf0*/  ISETP.NE.U32.AND P0, PT, RZ, UR4, PT ;  /* 0x00000004ff007c0c */ /* 0x000fc8000bf05070 */
[----:B------:R-:W-:-:S13]  /*8d00*/  ISETP.NE.AND.EX P0, PT, RZ, UR5, PT, P0 ;  /* 0x00000005ff007c0c */ /* 0x000fda000bf05300 */
[----:B------:R-:W-:Y:S05]  /*8d10*/  @!P0 EXIT ;  /* 0x000000000000894d */ /* 0x000fea0003800000 */
[----:B------:R-:W-:Y:S05]  /*8d20*/  BRA `(.L_x_148) ;  /* 0x0000000000087947 */ /* 0x000fea0003800000 */
.L_x_147:
[----:B------:R-:W-:-:S13]  /*8d30*/  FSETP.NEU.AND P0, PT, R27, RZ, PT ;  /* 0x000000ff1b00720b */ /* 0x000fda0003f0d000 */
[----:B------:R-:W-:Y:S05]  /*8d40*/  @!P0 EXIT ;  /* 0x000000000000894d */ /* 0x000fea0003800000 */
.L_x_148:
[----:B------:R-:W-:Y:S05]  /*8d50*/  BSYNC.RECONVERGENT B0 ;  /* 0x0000000000007941 */ /* 0x000fea0003800200 */
.L_x_145:
[----:B------:R-:W-:Y:S01]  /*8d60*/  ULEA UR6, UR46, UR43, 0x3 ;  /* 0x0000002b2e067291 */ /* 0x000fe2000f8e18ff */
[----:B------:R-:W-:-:S04]  /*8d70*/  DEPBAR.LE SB0, 0x0 ;  /* 0x000080000000791a */ /* 0x000fc80000000000 */
[----:B------:R-:W-:-:S04]  /*8d80*/  UIADD3 UR6, UPT, UPT, UR6, 0x60, URZ ;  /* 0x0000006006067890 */ /* 0x000fc8000fffe0ff */
[----:B------:R-:W-:-:S09]  /*8d90*/  UPRMT UR6, UR47, 0x654, UR6 ;  /* 0x000006542f067896 */ /* 0x000fd20008000006 */
[----:B------:R-:W-:Y:S01]  /*8da0*/  SYNCS.ARRIVE.TRANS64.RED.A1T0 RZ, [UR6], RZ ;  /* 0x000000ffffff79a7 */ /* 0x000fe20008100406 */
[----:B------:R-:W-:Y:S05]  /*8db0*/  EXIT ;  /* 0x000000000000794d */ /* 0x000fea0003800000 */
.L_x_24:
[----:B--2---:R2:W3:Y:S02]  /*8dc0*/  SYNCS.PHASECHK.TRANS64.TRYWAIT P0, [R0+URZ+0x100], R2 ;  /* 0x00010002000075a7 */ /* 0x0044e400080011ff */
[----:B---3--:R-:W-:Y:S05]  /*8dd0*/  @!P0 NANOSLEEP.SYNCS 0x989680 ;  /* 0x009896800000895d */ /* 0x008fea0003900000 */
[----:B------:R-:W3:Y:S02]  /*8de0*/  @!P0 SYNCS.PHASECHK.TRANS64 P0, [R0+URZ+0x100], R2 ;  /* 0x00010002000085a7 */ /* 0x000ee400080010ff */
[----:B---3--:R-:W-:Y:S05]  /*8df0*/  @!P0 BRA `(.L_x_24) ;  /* 0xfffffffc00f08947 */ /* 0x008fea000383ffff */
[----:B------:R-:W-:Y:S05]  /*8e00*/  BRA `(.L_x_149) ;  /* 0xffffff8c001c7947 */ /* 0x000fea000383ffff */
.L_x_27:
[----:B-1----:R-:W-:-:S07]  /*8e10*/  MOV R0, UR33 ;  /* 0x0000002100007c02 */ /* 0x002fce0008000f00 */
.L_x_150:
[----:B-1----:R1:W2:Y:S02]  /*8e20*/  SYNCS.PHASECHK.TRANS64.TRYWAIT P0, [R0+URZ+0x20], R3 ;  /* 0x00002003000075a7 */ /* 0x0022a400080011ff */
[----:B--2---:R-:W-:Y:S05]  /*8e30*/  @!P0 NANOSLEEP.SYNCS 0x989680 ;  /* 0x009896800000895d */ /* 0x004fea0003900000 */
[----:B------:R-:W2:Y:S02]  /*8e40*/  @!P0 SYNCS.PHASECHK.TRANS64 P0, [R0+URZ+0x20], R3 ;  /* 0x00002003000085a7 */ /* 0x000ea400080010ff */
[----:B--2---:R-:W-:Y:S05]  /*8e50*/  @!P0 BRA `(.L_x_150) ;  /* 0xfffffffc00f08947 */ /* 0x004fea000383ffff */
[----:B------:R-:W-:Y:S05]  /*8e60*/  BRA `(.L_x_26) ;  /* 0xffffff8c00747947 */ /* 0x000fea000383ffff */
.L_x_34:
[----:B-1----:R-:W-:-:S07]  /*8e70*/  MOV R0, UR17 ;  /* 0x0000001100007c02 */ /* 0x002fce0008000f00 */
.L_x_151:
[----:B-1----:R1:W2:Y:S02]  /*8e80*/  SYNCS.PHASECHK.TRANS64.TRYWAIT P0, [R0+URZ+0x20], R3 ;  /* 0x00002003000075a7 */ /* 0x0022a400080011ff */
[----:B--2---:R-:W-:Y:S05]  /*8e90*/  @!P0 NANOSLEEP.SYNCS 0x989680 ;  /* 0x009896800000895d */ /* 0x004fea0003900000 */
[----:B------:R-:W2:Y:S02]  /*8ea0*/  @!P0 SYNCS.PHASECHK.TRANS64 P0, [R0+URZ+0x20], R3 ;  /* 0x00002003000085a7 */ /* 0x000ea400080010ff */
[----:B--2---:R-:W-:Y:S05]  /*8eb0*/  @!P0 BRA `(.L_x_151) ;  /* 0xfffffffc00f08947 */ /* 0x004fea000383ffff */
[----:B------:R-:W-:Y:S05]  /*8ec0*/  BRA `(.L_x_33) ;  /* 0xffffff9000347947 */ /* 0x000fea000383ffff */
.L_x_39:
[----:B-1----:R1:W2:Y:S02]  /*8ed0*/  SYNCS.PHASECHK.TRANS64.TRYWAIT P0, [R3+URZ+0x90], R0 ;  /* 0x00009000030075a7 */ /* 0x0022a400080011ff */
[----:B--2---:R-:W-:Y:S05]  /*8ee0*/  @!P0 NANOSLEEP.SYNCS 0x989680 ;  /* 0x009896800000895d */ /* 0x004fea0003900000 */
[----:B------:R-:W2:Y:S02]  /*8ef0*/  @!P0 SYNCS.PHASECHK.TRANS64 P0, [R3+URZ+0x90], R0 ;  /* 0x00009000030085a7 */ /* 0x000ea400080010ff */
[----:B--2---:R-:W-:Y:S05]  /*8f00*/  @!P0 BRA `(.L_x_39) ;  /* 0xfffffffc00f08947 */ /* 0x004fea000383ffff */
[----:B------:R-:W-:Y:S05]  /*8f10*/  BRA `(.L_x_152) ;  /* 0xffffff9000dc7947 */ /* 0x000fea000383ffff */
.L_x_43:
[----:B------:R-:W-:-:S07]  /*8f20*/  MOV R0, UR4 ;  /* 0x0000000400007c02 */ /* 0x000fce0008000f00 */
.L_x_153:
[----:B-1----:R1:W2:Y:S02]  /*8f30*/  SYNCS.PHASECHK.TRANS64.TRYWAIT P0, [R0+URZ], R2 ;  /* 0x00000002000075a7 */ /* 0x0022a400080011ff */
[----:B--2---:R-:W-:Y:S05]  /*8f40*/  @!P0 NANOSLEEP.SYNCS 0x989680 ;  /* 0x009896800000895d */ /* 0x004fea0003900000 */
[----:B------:R-:W2:Y:S02]  /*8f50*/  @!P0 SYNCS.PHASECHK.TRANS64 P0, [R0+URZ], R2 ;  /* 0x00000002000085a7 */ /* 0x000ea400080010ff */
[----:B--2---:R-:W-:Y:S05]  /*8f60*/  @!P0 BRA `(.L_x_153) ;  /* 0xfffffffc00f08947 */ /* 0x004fea000383ffff */
[----:B------:R-:W-:Y:S05]  /*8f70*/  BRA `(.L_x_154) ;  /* 0xffffff9800847947 */ /* 0x000fea000383ffff */
.L_x_44:
[----:B------:R-:W-:-:S07]  /*8f80*/  MOV R0, UR5 ;  /* 0x0000000500007c02 */ /* 0x000fce0008000f00 */
.L_x_155:
[----:B-1----:R1:W2:Y:S02]  /*8f90*/  SYNCS.PHASECHK.TRANS64.TRYWAIT P0, [R0+URZ], R3 ;  /* 0x00000003000075a7 */ /* 0x0022a400080011ff */
[----:B--2---:R-:W-:Y:S05]  /*8fa0*/  @!P0 NANOSLEEP.SYNCS 0x989680 ;  /* 0x009896800000895d */ /* 0x004fea0003900000 */
[----:B------:R-:W2:Y:S02]  /*8fb0*/  @!P0 SYNCS.PHASECHK.TRANS64 P0, [R0+URZ], R3 ;  /* 0x00000003000085a7 */ /* 0x000ea400080010ff */
[----:B--2---:R-:W-:Y:S05]  /*8fc0*/  @!P0 BRA `(.L_x_155) ;  /* 0xfffffffc00f08947 */ /* 0x004fea000383ffff */
[----:B------:R-:W-:Y:S05]  /*8fd0*/  BRA `(.L_x_156) ;  /* 0xffffff9800907947 */ /* 0x000fea000383ffff */
.L_x_45:
[----:B------:R-:W-:-:S07]  /*8fe0*/  MOV R0, UR5 ;  /* 0x0000000500007c02 */ /* 0x000fce0008000f00 */
.L_x_157:
[----:B-1----:R1:W2:Y:S02]  /*8ff0*/  SYNCS.PHASECHK.TRANS64.TRYWAIT P0, [R0+URZ], R3 ;  /* 0x00000003000075a7 */ /* 0x0022a400080011ff */
[----:B--2---:R-:W-:Y:S05]  /*9000*/  @!P0 NANOSLEEP.SYNCS 0x989680 ;  /* 0x009896800000895d */ /* 0x004fea0003900000 */
[----:B------:R-:W2:Y:S02]  /*9010*/  @!P0 SYNCS.PHASECHK.TRANS64 P0, [R0+URZ], R3 ;  /* 0x00000003000085a7 */ /* 0x000ea400080010ff */
[----:B--2---:R-:W-:Y:S05]  /*9020*/  @!P0 BRA `(.L_x_157) ;  /* 0xfffffffc00f08947 */ /* 0x004fea000383ffff */
[----:B------:R-:W-:Y:S05]  /*9030*/  BRA `(.L_x_158) ;  /* 0xffffff98009c7947 */ /* 0x000fea000383ffff */
.L_x_48:
[----:B--2---:R2:W3:Y:S02]  /*9040*/  SYNCS.PHASECHK.TRANS64.TRYWAIT P0, [R2+URZ+0xf0], R4 ;  /* 0x0000f004020075a7 */ /* 0x0044e400080011ff */
[----:B---3--:R-:W-:Y:S05]  /*9050*/  @!P0 NANOSLEEP.SYNCS 0x989680 ;  /* 0x009896800000895d */ /* 0x008fea0003900000 */
[----:B------:R-:W3:Y:S02]  /*9060*/  @!P0 SYNCS.PHASECHK.TRANS64 P0, [R2+URZ+0xf0], R4 ;  /* 0x0000f004020085a7 */ /* 0x000ee400080010ff */
[----:B---3--:R-:W-:Y:S05]  /*9070*/  @!P0 BRA `(.L_x_48) ;  /* 0xfffffffc00f08947 */ /* 0x008fea000383ffff */
[----:B------:R-:W-:Y:S05]  /*9080*/  BRA `(.L_x_159) ;  /* 0xffffff9800f87947 */ /* 0x000fea000383ffff */
.L_x_49:
[----:B------:R-:W-:-:S07]  /*9090*/  MOV R2, UR4 ;  /* 0x0000000400027c02 */ /* 0x000fce0008000f00 */
.L_x_160:
[----:B--2---:R2:W3:Y:S02]  /*90a0*/  SYNCS.PHASECHK.TRANS64.TRYWAIT P0, [R2+URZ+0xa0], R5 ;  /* 0x0000a005020075a7 */ /* 0x0044e400080011ff */
[----:B---3--:R-:W-:Y:S05]  /*90b0*/  @!P0 NANOSLEEP.SYNCS 0x989680 ;  /* 0x009896800000895d */ /* 0x008fea0003900000 */
[----:B------:R-:W3:Y:S02]  /*90c0*/  @!P0 SYNCS.PHASECHK.TRANS64 P0, [R2+URZ+0xa0], R5 ;  /* 0x0000a005020085a7 */ /* 0x000ee400080010ff */
[----:B---3--:R-:W-:Y:S05]  /*90d0*/  @!P0 BRA `(.L_x_160) ;  /* 0xfffffffc00f08947 */ /* 0x008fea000383ffff */
[----:B------:R-:W-:Y:S05]  /*90e0*/  BRA `(.L_x_161) ;  /* 0xffffff9c00087947 */ /* 0x000fea000383ffff */
.L_x_50:
[----:B--2---:R2:W3:Y:S02]  /*90f0*/  SYNCS.PHASECHK.TRANS64.TRYWAIT P1, [R2+URZ+0x90], R4 ;  /* 0x00009004020075a7 */ /* 0x0044e400080211ff */
[----:B---3--:R-:W-:Y:S05]  /*9100*/  @!P1 NANOSLEEP.SYNCS 0x989680 ;  /* 0x009896800000995d */ /* 0x008fea0003900000 */
[----:B------:R-:W3:Y:S02]  /*9110*/  @!P1 SYNCS.PHASECHK.TRANS64 P1, [R2+URZ+0x90], R4 ;  /* 0x00009004020095a7 */ /* 0x000ee400080210ff */
[----:B---3--:R-:W-:Y:S05]  /*9120*/  @!P1 BRA `(.L_x_50) ;  /* 0xfffffffc00f09947 */ /* 0x008fea000383ffff */
[----:B------:R-:W-:Y:S05]  /*9130*/  BRA `(.L_x_162) ;  /* 0xffffff9c00387947 */ /* 0x000fea000383ffff */
.L_x_53:
[----:B------:R-:W-:-:S07]  /*9140*/  MOV R0, UR4 ;  /* 0x0000000400007c02 */ /* 0x000fce0008000f00 */
.L_x_163:
[----:B--2---:R2:W3:Y:S02]  /*9150*/  SYNCS.PHASECHK.TRANS64.TRYWAIT P0, [R0+URZ+0xa0], R2 ;  /* 0x0000a002000075a7 */ /* 0x0044e400080011ff */
[----:B---3--:R-:W-:Y:S05]  /*9160*/  @!P0 NANOSLEEP.SYNCS 0x989680 ;  /* 0x009896800000895d */ /* 0x008fea0003900000 */
[----:B------:R-:W3:Y:S02]  /*9170*/  @!P0 SYNCS.PHASECHK.TRANS64 P0, [R0+URZ+0xa0], R2 ;  /* 0x0000a002000085a7 */ /* 0x000ee400080010ff */
[----:B---3--:R-:W-:Y:S05]  /*9180*/  @!P0 BRA `(.L_x_163) ;  /* 0xfffffffc00f08947 */ /* 0x008fea000383ffff */
[----:B------:R-:W-:Y:S05]  /*9190*/  BRA `(.L_x_52) ;  /* 0xffffff9c008c7947 */ /* 0x000fea000383ffff */
.L_x_62:
[----:B--2---:R-:W-:-:S04]  /*91a0*/  MOV R5, UR5 ;  /* 0x0000000500057c02 */ /* 0x004fc80008000f00 */
[----:B------:R2:W3:Y:S03]  /*91b0*/  SYNCS.PHASECHK.TRANS64.TRYWAIT P0, [R5+URZ+0x8], R6 ;  /* 0x00000806050075a7 */ /* 0x0004e600080011ff */
[----:B---3--:R-:W-:Y:S05]  /*91c0*/  @!P0 NANOSLEEP.SYNCS 0x989680 ;  /* 0x009896800000895d */ /* 0x008fea0003900000 */
[----:B------:R-:W3:Y:S02]  /*91d0*/  @!P0 SYNCS.PHASECHK.TRANS64 P0, [R5+URZ+0x8], R6 ;  /* 0x00000806050085a7 */ /* 0x000ee400080010ff */
[----:B---3--:R-:W-:Y:S05]  /*91e0*/  @!P0 BRA `(.L_x_62) ;  /* 0xfffffffc00ec8947 */ /* 0x008fea000383ffff */
[----:B------:R-:W-:Y:S05]  /*91f0*/  BRA `(.L_x_61) ;  /* 0xffffffa000407947 */ /* 0x000fea000383ffff */
.L_x_64:
[----:B------:R-:W-:Y:S01]  /*9200*/  BSSY B0, `(.L_x_164) ;  /* 0x0000006000007945 */ /* 0x000fe20003800000 */
[----:B------:R-:W-:-:S07]  /*9210*/  MOV R15, 0xffffffff ;  /* 0xffffffff000f7802 */ /* 0x000fce0000000f00 */
[----:B-12--5:R-:W-:Y:S05]  /*9220*/  WARPSYNC.COLLECTIVE R15, `(.L_x_165) ;  /* 0x000000000f0c7348 */ /* 0x026fea0003c00000 */
[----:B------:R-:W-:Y:S02]  /*9230*/  ELECT P6, UR79, PT ;  /* 0x00000000004f782f */ /* 0x000fe400038c0000 */
[----:B------:R-:W-:Y:S01]  /*9240*/  MOV R14, UR79 ;  /* 0x0000004f000e7c02 */ /* 0x000fe20008000f00 */
[----:B-12--5:R-:W-:Y:S10]  /*9250*/  ENDCOLLECTIVE ;  /* 0x000000000000791b */ /* 0x026ff40003800000 */
.L_x_165:
[----:B------:R-:W-:Y:S05]  /*9260*/  BSYNC B0 ;  /* 0x0000000000007941 */ /* 0x000fea0003800000 */
.L_x_164:
[----:B------:R-:W-:Y:S05]  /*9270*/  BRA `(.L_x_166) ;  /* 0xffffffa000707947 */ /* 0x000fea000383ffff */
.L_x_66:
[----:B--2---:R-:W-:-:S04]  /*9280*/  MOV R0, UR5 ;  /* 0x0000000500007c02 */ /* 0x004fc80008000f00 */
[----:B------:R2:W3:Y:S03]  /*9290*/  SYNCS.PHASECHK.TRANS64.TRYWAIT P0, [R0+URZ+0x8], R4 ;  /* 0x00000804000075a7 */ /* 0x0004e600080011ff */
[----:B---3--:R-:W-:Y:S05]  /*92a0*/  @!P0 NANOSLEEP.SYNCS 0x989680 ;  /* 0x009896800000895d */ /* 0x008fea0003900000 */
[----:B------:R-:W3:Y:S02]  /*92b0*/  @!P0 SYNCS.PHASECHK.TRANS64 P0, [R0+URZ+0x8], R4 ;  /* 0x00000804000085a7 */ /* 0x000ee400080010ff */
[----:B---3--:R-:W-:Y:S05]  /*92c0*/  @!P0 BRA `(.L_x_66) ;  /* 0xfffffffc00ec8947 */ /* 0x008fea000383ffff */
[----:B------:R-:W-:Y:S05]  /*92d0*/  BRA `(.L_x_65) ;  /* 0xffffffa000747947 */ /* 0x000fea000383ffff */
.L_x_67:
[----:B-1----:R1:W2:Y:S02]  /*92e0*/  SYNCS.PHASECHK.TRANS64.TRYWAIT P0, [R0+URZ+0x90], R4 ;  /* 0x00009004000075a7 */ /* 0x0022a400080011ff */
[----:B--2---:R-:W-:Y:S05]  /*92f0*/  @!P0 NANOSLEEP.SYNCS 0x989680 ;  /* 0x009896800000895d */ /* 0x004fea0003900000 */
[----:B------:R-:W2:Y:S02]  /*9300*/  @!P0 SYNCS.PHASECHK.TRANS64 P0, [R0+URZ+0x90], R4 ;  /* 0x00009004000085a7 */ /* 0x000ea400080010ff */
[----:B--2---:R-:W-:Y:S05]  /*9310*/  @!P0 BRA `(.L_x_67) ;  /* 0xfffffffc00f08947 */ /* 0x004fea000383ffff */
[----:B------:R-:W-:Y:S05]  /*9320*/  BRA `(.L_x_167) ;  /* 0xffffffa400607947 */ /* 0x000fea000383ffff */
.L_x_69:
[----:B------:R-:W-:-:S07]  /*9330*/  MOV R0, UR31 ;  /* 0x0000001f00007c02 */ /* 0x000fce0008000f00 */
.L_x_168:
[----:B-1----:R1:W2:Y:S02]  /*9340*/  SYNCS.PHASECHK.TRANS64.TRYWAIT P0, [R0+URZ+0xd0], R4 ;  /* 0x0000d004000075a7 */ /* 0x0022a400080011ff */
[----:B--2---:R-:W-:Y:S05]  /*9350*/  @!P0 NANOSLEEP.SYNCS 0x989680 ;  /* 0x009896800000895d */ /* 0x004fea0003900000 */
[----:B------:R-:W2:Y:S02]  /*9360*/  @!P0 SYNCS.PHASECHK.TRANS64 P0, [R0+URZ+0xd0], R4 ;  /* 0x0000d004000085a7 */ /* 0x000ea400080010ff */
[----:B--2---:R-:W-:Y:S05]  /*9370*/  @!P0 BRA `(.L_x_168) ;  /* 0xfffffffc00f08947 */ /* 0x004fea000383ffff */
[----:B------:R-:W-:Y:S05]  /*9380*/  BRA `(.L_x_169) ;  /* 0xffffffa400ac7947 */ /* 0x000fea000383ffff */
.L_x_72:
[----:B------:R-:W-:Y:S07]  /*9390*/  MOV R0, UR5 ;  /* 0x0000000500007c02 */ /* 0x000fee0008000f00 */
.L_x_170:
[----:B-1----:R1:W2:Y:S02]  /*93a0*/  SYNCS.PHASECHK.TRANS64.TRYWAIT P0, [R0+URZ], R4 ;  /* 0x00000004000075a7 */ /* 0x0022a400080011ff */
[----:B--2---:R-:W-:Y:S05]  /*93b0*/  @!P0 NANOSLEEP.SYNCS 0x989680 ;  /* 0x009896800000895d */ /* 0x004fea0003900000 */
[----:B------:R-:W2:Y:S02]  /*93c0*/  @!P0 SYNCS.PHASECHK.TRANS64 P0, [R0+URZ], R4 ;  /* 0x00000004000085a7 */ /* 0x000ea400080010ff */
[----:B--2---:R-:W-:Y:S05]  /*93d0*/  @!P0 BRA `(.L_x_170) ;  /* 0xfffffffc00f08947 */ /* 0x004fea000383ffff */
[----:B------:R-:W-:Y:S05]  /*93e0*/  BRA `(.L_x_71) ;  /* 0xffffffa400c07947 */ /* 0x000fea000383ffff */
.L_x_76:
[----:B-1----:R-:W-:-:S07]  /*93f0*/  MOV R0, UR4 ;  /* 0x0000000400007c02 */ /* 0x002fce0008000f00 */
.L_x_171:
[----:B-1----:R1:W2:Y:S02]  /*9400*/  SYNCS.PHASECHK.TRANS64.TRYWAIT P0, [R0+URZ], R2 ;  /* 0x00000002000075a7 */ /* 0x0022a400080011ff */
[----:B--2---:R-:W-:Y:S05]  /*9410*/  @!P0 NANOSLEEP.SYNCS 0x989680 ;  /* 0x009896800000895d */ /* 0x004fea0003900000 */
[----:B------:R-:W2:Y:S02]  /*9420*/  @!P0 SYNCS.PHASECHK.TRANS64 P0, [R0+URZ], R2 ;  /* 0x00000002000085a7 */ /* 0x000ea400080010ff */
[----:B--2---:R-:W-:Y:S05]  /*9430*/  @!P0 BRA `(.L_x_171) ;  /* 0xfffffffc00f08947 */ /* 0x004fea000383ffff */
[----:B------:R-:W-:Y:S05]  /*9440*/  BRA `(.L_x_172) ;  /* 0xffffffa800b47947 */ /* 0x000fea000383ffff */
.L_x_77:
[----:B------:R-:W-:-:S07]  /*9450*/  MOV R0, UR5 ;  /* 0x0000000500007c02 */ /* 0x000fce0008000f00 */
.L_x_173:
[----:B-1----:R1:W2:Y:S02]  /*9460*/  SYNCS.PHASECHK.TRANS64.TRYWAIT P0, [R0+URZ], R3 ;  /* 0x00000003000075a7 */ /* 0x0022a400080011ff */
[----:B--2---:R-:W-:Y:S05]  /*9470*/  @!P0 NANOSLEEP.SYNCS 0x989680 ;  /* 0x009896800000895d */ /* 0x004fea0003900000 */
[----:B------:R-:W2:Y:S02]  /*9480*/  @!P0 SYNCS.PHASECHK.TRANS64 P0, [R0+URZ], R3 ;  /* 0x00000003000085a7 */ /* 0x000ea400080010ff */
[----:B--2---:R-:W-:Y:S05]  /*9490*/  @!P0 BRA `(.L_x_173) ;  /* 0xfffffffc00f08947 */ /* 0x004fea000383ffff */
[----:B------:R-:W-:Y:S05]  /*94a0*/  BRA `(.L_x_174) ;  /* 0xffffffa800c07947 */ /* 0x000fea000383ffff */
.L_x_78:
[----:B------:R-:W-:-:S07]  /*94b0*/  MOV R0, UR5 ;  /* 0x0000000500007c02 */ /* 0x000fce0008000f00 */
.L_x_175:
[----:B-1----:R1:W2:Y:S02]  /*94c0*/  SYNCS.PHASECHK.TRANS64.TRYWAIT P0, [R0+URZ], R3 ;  /* 0x00000003000075a7 */ /* 0x0022a400080011ff */
[----:B--2---:R-:W-:Y:S05]  /*94d0*/  @!P0 NANOSLEEP.SYNCS 0x989680 ;  /* 0x009896800000895d */ /* 0x004fea0003900000 */
[----:B------:R-:W2:Y:S02]  /*94e0*/  @!P0 SYNCS.PHASECHK.TRANS64 P0, [R0+URZ], R3 ;  /* 0x00000003000085a7 */ /* 0x000ea400080010ff */
[----:B--2---:R-:W-:Y:S05]  /*94f0*/  @!P0 BRA `(.L_x_175) ;  /* 0xfffffffc00f08947 */ /* 0x004fea000383ffff */
[----:B------:R-:W-:Y:S05]  /*9500*/  BRA `(.L_x_176) ;  /* 0xffffffa800cc7947 */ /* 0x000fea000383ffff */
.L_x_81:
[----:B------:R-:W-:-:S07]  /*9510*/  MOV R0, UR26 ;  /* 0x0000001a00007c02 */ /* 0x000fce0008000f00 */
.L_x_177:
[----:B-1----:R1:W2:Y:S02]  /*9520*/  SYNCS.PHASECHK.TRANS64.TRYWAIT P1, [R0+URZ+0x110], R2 ;  /* 0x00011002000075a7 */ /* 0x0022a400080211ff */
[----:B--2---:R-:W-:Y:S05]  /*9530*/  @!P1 NANOSLEEP.SYNCS 0x989680 ;  /* 0x009896800000995d */ /* 0x004fea0003900000 */
[----:B------:R-:W2:Y:S02]  /*9540*/  @!P1 SYNCS.PHASECHK.TRANS64 P1, [R0+URZ+0x110], R2 ;  /* 0x00011002000095a7 */ /* 0x000ea400080210ff */
[----:B--2---:R-:W-:Y:S05]  /*9550*/  @!P1 BRA `(.L_x_177) ;  /* 0xfffffffc00f09947 */ /* 0x004fea000383ffff */
[----:B------:R-:W-:Y:S05]  /*9560*/  BRA `(.L_x_178) ;  /* 0xffffffac00187947 */ /* 0x000fea000383ffff */
.L_x_86:
[----:B---3--:R3:W4:Y:S02]  /*9570*/  SYNCS.PHASECHK.TRANS64.TRYWAIT P0, [R12+URZ+0x90], R0 ;  /* 0x000090000c0075a7 */ /* 0x00872400080011ff */
[----:B----4-:R-:W-:Y:S05]  /*9580*/  @!P0 NANOSLEEP.SYNCS 0x989680 ;  /* 0x009896800000895d */ /* 0x010fea0003900000 */
[----:B------:R-:W4:Y:S02]  /*9590*/  @!P0 SYNCS.PHASECHK.TRANS64 P0, [R12+URZ+0x90], R0 ;  /* 0x000090000c0085a7 */ /* 0x000f2400080010ff */
[----:B----4-:R-:W-:Y:S05]  /*95a0*/  @!P0 BRA `(.L_x_86) ;  /* 0xfffffffc00f08947 */ /* 0x010fea000383ffff */
[----:B------:R-:W-:Y:S05]  /*95b0*/  BRA `(.L_x_179) ;  /* 0xffffffb000407947 */ /* 0x000fea000383ffff */
.L_x_89:
[----:B-1----:R-:W-:Y:S07]  /*95c0*/  MOV R0, UR21 ;  /* 0x0000001500007c02 */ /* 0x002fee0008000f00 */
.L_x_180:
[----:B-1----:R1:W3:Y:S02]  /*95d0*/  SYNCS.PHASECHK.TRANS64.TRYWAIT P2, [R0+URZ+0x88], R6 ;  /* 0x00008806000075a7 */ /* 0x0022e400080411ff */
[----:B---3--:R-:W-:Y:S05]  /*95e0*/  @!P2 NANOSLEEP.SYNCS 0x989680 ;  /* 0x009896800000a95d */ /* 0x008fea0003900000 */
[----:B------:R-:W3:Y:S02]  /*95f0*/  @!P2 SYNCS.PHASECHK.TRANS64 P2, [R0+URZ+0x88], R6 ;  /* 0x000088060000a5a7 */ /* 0x000ee400080410ff */
[----:B---3--:R-:W-:Y:S05]  /*9600*/  @!P2 BRA `(.L_x_180) ;  /* 0xfffffffc00f0a947 */ /* 0x008fea000383ffff */
[----:B------:R-:W-:Y:S05]  /*9610*/  BRA `(.L_x_88) ;  /* 0xffffffb400a87947 */ /* 0x000fea000383ffff */
.L_x_92:
[----:B------:R-:W-:Y:S07]  /*9620*/  MOV R0, UR21 ;  /* 0x0000001500007c02 */ /* 0x000fee0008000f00 */
.L_x_181:
[----:B-1----:R1:W3:Y:S02]  /*9630*/  SYNCS.PHASECHK.TRANS64.TRYWAIT P0, [R0+URZ+0x60], R9 ;  /* 0x00006009000075a7 */ /* 0x0022e400080011ff */
[----:B---3--:R-:W-:Y:S05]  /*9640*/  @!P0 NANOSLEEP.SYNCS 0x989680 ;  /* 0x009896800000895d */ /* 0x008fea0003900000 */
[----:B------:R-:W3:Y:S02]  /*9650*/  @!P0 SYNCS.PHASECHK.TRANS64 P0, [R0+URZ+0x60], R9 ;  /* 0x00006009000085a7 */ /* 0x000ee400080010ff */
[----:B---3--:R-:W-:Y:S05]  /*9660*/  @!P0 BRA `(.L_x_181) ;  /* 0xfffffffc00f08947 */ /* 0x008fea000383ffff */
[----:B------:R-:W-:Y:S05]  /*9670*/  BRA `(.L_x_182) ;  /* 0xffffffb800047947 */ /* 0x000fea000383ffff */
.L_x_93:
[----:B------:R-:W-:Y:S07]  /*9680*/  MOV R0, UR21 ;  /* 0x0000001500007c02 */ /* 0x000fee0008000f00 */
.L_x_183:
[----:B-1----:R1:W3:Y:S02]  /*9690*/  SYNCS.PHASECHK.TRANS64.TRYWAIT P0, [R0+URZ+0x68], R9 ;  /* 0x00006809000075a7 */ /* 0x0022e400080011ff */
[----:B---3--:R-:W-:Y:S05]  /*96a0*/  @!P0 NANOSLEEP.SYNCS 0x989680 ;  /* 0x009896800000895d */ /* 0x008fea0003900000 */
[----:B------:R-:W3:Y:S02]  /*96b0*/  @!P0 SYNCS.PHASECHK.TRANS64 P0, [R0+URZ+0x68], R9 ;  /* 0x00006809000085a7 */ /* 0x000ee400080010ff */
[----:B---3--:R-:W-:Y:S05]  /*96c0*/  @!P0 BRA `(.L_x_183) ;  /* 0xfffffffc00f08947 */ /* 0x008fea000383ffff */
[----:B------:R-:W-:Y:S05]  /*96d0*/  BRA `(.L_x_184) ;  /* 0xffffffb800607947 */ /* 0x000fea000383ffff */
.L_x_94:
[----:B------:R-:W-:Y:S07]  /*96e0*/  MOV R0, UR21 ;  /* 0x0000001500007c02 */ /* 0x000fee0008000f00 */
.L_x_185:
[----:B-1----:R1:W3:Y:S02]  /*96f0*/  SYNCS.PHASECHK.TRANS64.TRYWAIT P0, [R0+URZ+0x70], R9 ;  /* 0x00007009000075a7 */ /* 0x0022e400080011ff */
[----:B---3--:R-:W-:Y:S05]  /*9700*/  @!P0 NANOSLEEP.SYNCS 0x989680 ;  /* 0x009896800000895d */ /* 0x008fea0003900000 */
[----:B------:R-:W3:Y:S02]  /*9710*/  @!P0 SYNCS.PHASECHK.TRANS64 P0, [R0+URZ+0x70], R9 ;  /* 0x00007009000085a7 */ /* 0x000ee400080010ff */
[----:B---3--:R-:W-:Y:S05]  /*9720*/  @!P0 BRA `(.L_x_185) ;  /* 0xfffffffc00f08947 */ /* 0x008fea000383ffff */
[----:B------:R-:W-:Y:S05]  /*9730*/  BRA `(.L_x_186) ;  /* 0xffffffb800bc7947 */ /* 0x000fea000383ffff */
.L_x_95:
[----:B------:R-:W-:Y:S07]  /*9740*/  MOV R0, UR21 ;  /* 0x0000001500007c02 */ /* 0x000fee0008000f00 */
.L_x_187:
[----:B-1----:R1:W3:Y:S02]  /*9750*/  SYNCS.PHASECHK.TRANS64.TRYWAIT P0, [R0+URZ+0x78], R9 ;  /* 0x00007809000075a7 */ /* 0x0022e400080011ff */
[----:B---3--:R-:W-:Y:S05]  /*9760*/  @!P0 NANOSLEEP.SYNCS 0x989680 ;  /* 0x009896800000895d */ /* 0x008fea0003900000 */
[----:B------:R-:W3:Y:S02]  /*9770*/  @!P0 SYNCS.PHASECHK.TRANS64 P0, [R0+URZ+0x78], R9 ;  /* 0x00007809000085a7 */ /* 0x000ee400080010ff */
[----:B---3--:R-:W-:Y:S05]  /*9780*/  @!P0 BRA `(.L_x_187) ;  /* 0xfffffffc00f08947 */ /* 0x008fea000383ffff */
[----:B------:R-:W-:Y:S05]  /*9790*/  BRA `(.L_x_188) ;  /* 0xffffffbc00187947 */ /* 0x000fea000383ffff */
.L_x_97:
[----:B------:R-:W-:-:S07]  /*97a0*/  MOV R0, UR21 ;  /* 0x0000001500007c02 */ /* 0x000fce0008000f00 */
.L_x_189:
[----:B-1----:R1:W4:Y:S02]  /*97b0*/  SYNCS.PHASECHK.TRANS64.TRYWAIT P0, [R0+URZ+0x60], R2 ;  /* 0x00006002000075a7 */ /* 0x00232400080011ff */
[----:B----4-:R-:W-:Y:S05]  /*97c0*/  @!P0 NANOSLEEP.SYNCS 0x989680 ;  /* 0x009896800000895d */ /* 0x010fea0003900000 */
[----:B------:R-:W4:Y:S02]  /*97d0*/  @!P0 SYNCS.PHASECHK.TRANS64 P0, [R0+URZ+0x60], R2 ;  /* 0x00006002000085a7 */ /* 0x000f2400080010ff */
[----:B----4-:R-:W-:Y:S05]  /*97e0*/  @!P0 BRA `(.L_x_189) ;  /* 0xfffffffc00f08947 */ /* 0x010fea000383ffff */
[----:B------:R-:W-:Y:S05]  /*97f0*/  BRA `(.L_x_190) ;  /* 0xffffffbc00a47947 */ /* 0x000fea000383ffff */
.L_x_98:
[----:B-1----:R-:W-:-:S07]  /*9800*/  MOV R0, UR21 ;  /* 0x0000001500007c02 */ /* 0x002fce0008000f00 */
.L_x_191:
[----:B-1----:R1:W4:Y:S02]  /*9810*/  SYNCS.PHASECHK.TRANS64.TRYWAIT P0, [R0+URZ+0x68], R2 ;  /* 0x00006802000075a7 */ /* 0x00232400080011ff */
[----:B----4-:R-:W-:Y:S05]  /*9820*/  @!P0 NANOSLEEP.SYNCS 0x989680 ;  /* 0x009896800000895d */ /* 0x010fea0003900000 */
[----:B------:R-:W4:Y:S02]  /*9830*/  @!P0 SYNCS.PHASECHK.TRANS64 P0, [R0+URZ+0x68], R2 ;  /* 0x00006802000085a7 */ /* 0x000f2400080010ff */
[----:B----4-:R-:W-:Y:S05]  /*9840*/  @!P0 BRA `(.L_x_191) ;  /* 0xfffffffc00f08947 */ /* 0x010fea000383ffff */
[----:B------:R-:W-:Y:S05]  /*9850*/  BRA `(.L_x_192) ;  /* 0xffffffbc00947947 */ /* 0x000fea000383ffff */
.L_x_99:
[----:B-1----:R-:W-:-:S07]  /*9860*/  MOV R0, UR21 ;  /* 0x0000001500007c02 */ /* 0x002fce0008000f00 */
.L_x_193:
[----:B-1----:R1:W4:Y:S02]  /*9870*/  SYNCS.PHASECHK.TRANS64.TRYWAIT P0, [R0+URZ+0x70], R2 ;  /* 0x00007002000075a7 */ /* 0x00232400080011ff */
[----:B----4-:R-:W-:Y:S05]  /*9880*/  @!P0 NANOSLEEP.SYNCS 0x989680 ;  /* 0x009896800000895d */ /* 0x010fea0003900000 */
[----:B------:R-:W4:Y:S02]  /*9890*/  @!P0 SYNCS.PHASECHK.TRANS64 P0, [R0+URZ+0x70], R2 ;  /* 0x00007002000085a7 */ /* 0x000f2400080010ff */
[----:B----4-:R-:W-:Y:S05]  /*98a0*/  @!P0 BRA `(.L_x_193) ;  /* 0xfffffffc00f08947 */ /* 0x010fea000383ffff */
[----:B------:R-:W-:Y:S05]  /*98b0*/  BRA `(.L_x_194) ;  /* 0xffffffbc00847947 */ /* 0x000fea000383ffff */
.L_x_101:
[----:B--2---:R2:W3:Y:S02]  /*98c0*/  SYNCS.PHASECHK.TRANS64.TRYWAIT P0, [R3+URZ+0x90], R0 ;  /* 0x00009000030075a7 */ /* 0x0044e400080011ff */
[----:B---3--:R-:W-:Y:S05]  /*98d0*/  @!P0 NANOSLEEP.SYNCS 0x989680 ;  /* 0x009896800000895d */ /* 0x008fea0003900000 */
[----:B------:R-:W3:Y:S02]  /*98e0*/  @!P0 SYNCS.PHASECHK.TRANS64 P0, [R3+URZ+0x90], R0 ;  /* 0x00009000030085a7 */ /* 0x000ee400080010ff */
[----:B---3--:R-:W-:Y:S05]  /*98f0*/  @!P0 BRA `(.L_x_101) ;  /* 0xfffffffc00f08947 */ /* 0x008fea000383ffff */
[----:B------:R-:W-:Y:S05]  /*9900*/  BRA `(.L_x_195) ;  /* 0xffffffc000487947 */ /* 0x000fea000383ffff */
.L_x_112:
[----:B-1----:R-:W-:Y:S04]  /*9910*/  MOV R2, UR43 ;  /* 0x0000002b00027c02 */ /* 0x002fe80008000f00 */
[----:B------:R1:W2:Y:S03]  /*9920*/  SYNCS.PHASECHK.TRANS64.TRYWAIT P0, [R2+URZ+0x40], R3 ;  /* 0x00004003020075a7 */ /* 0x0002a600080011ff */
[----:B--2---:R-:W-:Y:S05]  /*9930*/  @!P0 NANOSLEEP.SYNCS 0x989680 ;  /* 0x009896800000895d */ /* 0x004fea0003900000 */
[----:B------:R-:W2:Y:S02]  /*9940*/  @!P0 SYNCS.PHASECHK.TRANS64 P0, [R2+URZ+0x40], R3 ;  /* 0x00004003020085a7 */ /* 0x000ea400080010ff */
[----:B--2---:R-:W-:Y:S05]  /*9950*/  @!P0 BRA `(.L_x_112) ;  /* 0xfffffffc00ec8947 */ /* 0x004fea000383ffff */
[----:B------:R-:W-:Y:S05]  /*9960*/  BRA `(.L_x_111) ;  /* 0xffffffcc00987947 */ /* 0x000fea000383ffff */
.L_x_114:
[----:B-1----:R1:W3:Y:S02]  /*9970*/  SYNCS.PHASECHK.TRANS64.TRYWAIT P1, [R54+URZ+0xb0], R0 ;  /* 0x0000b000360075a7 */ /* 0x0022e400080211ff */
[----:B---3--:R-:W-:Y:S05]  /*9980*/  @!P1 NANOSLEEP.SYNCS 0x989680 ;  /* 0x009896800000995d */ /* 0x008fea0003900000 */
[----:B------:R-:W3:Y:S02]  /*9990*/  @!P1 SYNCS.PHASECHK.TRANS64 P1, [R54+URZ+0xb0], R0 ;  /* 0x0000b000360095a7 */ /* 0x000ee400080210ff */
[----:B---3--:R-:W-:Y:S05]  /*99a0*/  @!P1 BRA `(.L_x_114) ;  /* 0xfffffffc00f09947 */ /* 0x008fea000383ffff */
[----:B------:R-:W-:Y:S05]  /*99b0*/  BRA `(.L_x_113) ;  /* 0xffffffcc00b87947 */ /* 0x000fea000383ffff */
.L_x_123:
[----:B--2---:R2:W3:Y:S02]  /*99c0*/  SYNCS.PHASECHK.TRANS64.TRYWAIT P0, [R2+URZ+0x40], R0 ;  /* 0x00004000020075a7 */ /* 0x0044e400080011ff */
[----:B---3--:R-:W-:Y:S05]  /*99d0*/  @!P0 NANOSLEEP.SYNCS 0x989680 ;  /* 0x009896800000895d */ /* 0x008fea0003900000 */
[----:B------:R-:W3:Y:S02]  /*99e0*/  @!P0 SYNCS.PHASECHK.TRANS64 P0, [R2+URZ+0x40], R0 ;  /* 0x00004000020085a7 */ /* 0x000ee400080010ff */
[----:B---3--:R-:W-:Y:S05]  /*99f0*/  @!P0 BRA `(.L_x_123) ;  /* 0xfffffffc00f08947 */ /* 0x008fea000383ffff */
[----:B------:R-:W-:Y:S05]  /*9a00*/  BRA `(.L_x_122) ;  /* 0xffffffd400c87947 */ /* 0x000fea000383ffff */
.L_x_131:
[----:B--2---:R2:W3:Y:S02]  /*9a10*/  SYNCS.PHASECHK.TRANS64.TRYWAIT P0, [R2+URZ+0x40], R4 ;  /* 0x00004004020075a7 */ /* 0x0044e400080011ff */
[----:B---3--:R-:W-:Y:S05]  /*9a20*/  @!P0 NANOSLEEP.SYNCS 0x989680 ;  /* 0x009896800000895d */ /* 0x008fea0003900000 */
[----:B------:R-:W3:Y:S02]  /*9a30*/  @!P0 SYNCS.PHASECHK.TRANS64 P0, [R2+URZ+0x40], R4 ;  /* 0x00004004020085a7 */ /* 0x000ee400080010ff */
[----:B---3--:R-:W-:Y:S05]  /*9a40*/  @!P0 BRA `(.L_x_131) ;  /* 0xfffffffc00f08947 */ /* 0x008fea000383ffff */
[----:B------:R-:W-:Y:S05]  /*9a50*/  BRA `(.L_x_130) ;  /* 0xffffffdc00e87947 */ /* 0x000fea000383ffff */
.L_x_139:
[----:B--2---:R2:W3:Y:S02]  /*9a60*/  SYNCS.PHASECHK.TRANS64.TRYWAIT P0, [R3+URZ+0x40], R0 ;  /* 0x00004000030075a7 */ /* 0x0044e400080011ff */
[----:B---3--:R-:W-:Y:S05]  /*9a70*/  @!P0 NANOSLEEP.SYNCS 0x989680 ;  /* 0x009896800000895d */ /* 0x008fea0003900000 */
[----:B------:R-:W3:Y:S02]  /*9a80*/  @!P0 SYNCS.PHASECHK.TRANS64 P0, [R3+URZ+0x40], R0 ;  /* 0x00004000030085a7 */ /* 0x000ee400080010ff */
[----:B---3--:R-:W-:Y:S05]  /*9a90*/  @!P0 BRA `(.L_x_139) ;  /* 0xfffffffc00f08947 */ /* 0x008fea000383ffff */
[----:B------:R-:W-:Y:S05]  /*9aa0*/  BRA `(.L_x_138) ;  /* 0xffffffe800087947 */ /* 0x000fea000383ffff */
        .weak           $__internal_0_$__cuda_sm10x_tcgen05_guardrail_trap_col_being_dealloced_not_returned_by_alloc
        .type           $__internal_0_$__cuda_sm10x_tcgen05_guardrail_trap_col_being_dealloced_not_returned_by_alloc,@function
        .size           $__internal_0_$__cuda_sm10x_tcgen05_guardrail_trap_col_being_dealloced_not_returned_by_alloc,($__internal_1_$__cuda_sm10x_tcgen05_guardrail_trap_phase_invalid_during_alloc - $__internal_0_$__cuda_sm10x_tcgen05_guardrail_trap_col_being_dealloced_not_returned_by_alloc)
$__internal_0_$__cuda_sm10x_tcgen05_guardrail_trap_col_being_dealloced_not_returned_by_alloc:
[----:B------:R-:W-:Y:S05]  /*9ab0*/  BPT.TRAP 0x1 ;  /* 0x000000040000795c */ /* 0x000fea0000300000 */
[----:B------:R-:W-:-:S04]  /*9ac0*/  HFMA2 R3, -RZ, RZ, 0, 0 ;  /* 0x00000000ff037431 */ /* 0x000fc800000001ff */
[----:B------:R-:W-:Y:S05]  /*9ad0*/  RET.REL.NODEC R2 `(_ZN7cutlass13device_kernelINS_4gemm6kernel13GemmUniversalIN4cute5tupleIJiiiiEEENS1_10collective13CollectiveMmaINS1_35MainloopSm100TmaUmmaWarpSpecializedILi4ELi2ELi4ENS5_IJNS4_1CILi2EEENSA_ILi4EEENSA_ILi1EEEEEEEENS5_IJNSA_ILi128EEESG_NSA_ILi64EEEEEENS_6half_tENS5_IJlSD_lEEESJ_SK_NS4_8TiledMMAINS4_8MMA_AtomIJNS4_26SM100_MMA_F16BF16_2x1SM_SSISJ_SJ_fLi128ELi128ELNS4_4UMMA5MajorE0ELSP_0ELNSO_7ScaleInE0ELSQ_0EEEEEENS4_6LayoutINS5_IJSD_SD_SD_EEENS5_IJNSA_ILi0EEESV_SV_EEEEENS5_IJNS4_10UnderscoreESY_SY_EEEEENS4_28SM100_TMA_2SM_LOAD_MULTICASTENS4_14ComposedLayoutINS4_7SwizzleILi3ELi4ELi3EEENS4_18smem_ptr_flag_bitsILi16EEENST_INS5_IJNSA_ILi8EEESH_EEENS5_IJSH_SD_EEEEEEEvNS4_8identityENS4_18SM100_TMA_2SM_LOADES1B_vS1C_EENS_8epilogue10collective18CollectiveEpilogueINS1F_23Sm100TmaWarpSpecializedILi4ELi2ELi16ELb1ELb0EEEJNS5_IJSH_SG_SH_EEENS5_IJNST_ISH_SD_EENST_INS5_IJNSA_ILi16EEESB_EEENS5_IJSD_SH_EEEEEEEESJ_SK_SJ_SK_NS1F_6fusion15FusionCallbacksIS1J_NS1R_17LinearCombinationISJ_fSJ_fLNS_15FloatRoundStyleE2EEES1K_S1Q_JEEENS4_5SM1004TMEM4LOAD26SM100_TMEM_LOAD_32dp32b16xENS4_13SM90_TMA_LOADENS12_INS13_ILi1ELi4ELi3EEES16_NST_INS5_IJS17_S1M_EEENS5_IJS1M_SD_EEEEEEENS4_39AutoVectorizingCopyWithAssumedAlignmentILi128EEENS4_14SM90_TMA_STOREES26_S28_S28_EEEvvEEEEvNT_6ParamsE) ;  /* 0xffffff6402487950 */ /* 0x000fea0003c3ffff */
        .weak           $__internal_1_$__cuda_sm10x_tcgen05_guardrail_trap_phase_invalid_during_alloc
        .type           $__internal_1_$__cuda_sm10x_tcgen05_guardrail_trap_phase_invalid_during_alloc,@function
        .size           $__internal_1_$__cuda_sm10x_tcgen05_guardrail_trap_phase_invalid_during_alloc,($__internal_2_$__cuda_sm10x_tcgen05_guardrail_trap_unallocated_columns_being_dealloced - $__internal_1_$__cuda_sm10x_tcgen05_guardrail_trap_phase_invalid_during_alloc)
$__internal_1_$__cuda_sm10x_tcgen05_guardrail_trap_phase_invalid_during_alloc:
[----:B------:R-:W-:Y:S05]  /*9ae0*/  BPT.TRAP 0x1 ;  /* 0x000000040000795c */ /* 0x000fea0000300000 */
[----:B------:R-:W-:-:S04]  /*9af0*/  MOV R5, 0x0 ;  /* 0x0000000000057802 */ /* 0x000fc80000000f00 */
[----:B------:R-:W-:Y:S05]  /*9b00*/  RET.REL.NODEC R4 `(_ZN7cutlass13device_kernelINS_4gemm6kernel13GemmUniversalIN4cute5tupleIJiiiiEEENS1_10collective13CollectiveMmaINS1_35MainloopSm100TmaUmmaWarpSpecializedILi4ELi2ELi4ENS5_IJNS4_1CILi2EEENSA_ILi4EEENSA_ILi1EEEEEEEENS5_IJNSA_ILi128EEESG_NSA_ILi64EEEEEENS_6half_tENS5_IJlSD_lEEESJ_SK_NS4_8TiledMMAINS4_8MMA_AtomIJNS4_26SM100_MMA_F16BF16_2x1SM_SSISJ_SJ_fLi128ELi128ELNS4_4UMMA5MajorE0ELSP_0ELNSO_7ScaleInE0ELSQ_0EEEEEENS4_6LayoutINS5_IJSD_SD_SD_EEENS5_IJNSA_ILi0EEESV_SV_EEEEENS5_IJNS4_10UnderscoreESY_SY_EEEEENS4_28SM100_TMA_2SM_LOAD_MULTICASTENS4_14ComposedLayoutINS4_7SwizzleILi3ELi4ELi3EEENS4_18smem_ptr_flag_bitsILi16EEENST_INS5_IJNSA_ILi8EEESH_EEENS5_IJSH_SD_EEEEEEEvNS4_8identityENS4_18SM100_TMA_2SM_LOADES1B_vS1C_EENS_8epilogue10collective18CollectiveEpilogueINS1F_23Sm100TmaWarpSpecializedILi4ELi2ELi16ELb1ELb0EEEJNS5_IJSH_SG_SH_EEENS5_IJNST_ISH_SD_EENST_INS5_IJNSA_ILi16EEESB_EEENS5_IJSD_SH_EEEEEEEESJ_SK_SJ_SK_NS1F_6fusion15FusionCallbacksIS1J_NS1R_17LinearCombinationISJ_fSJ_fLNS_15FloatRoundStyleE2EEES1K_S1Q_JEEENS4_5SM1004TMEM4LOAD26SM100_TMEM_LOAD_32dp32b16xENS4_13SM90_TMA_LOADENS12_INS13_ILi1ELi4ELi3EEES16_NST_INS5_IJS17_S1M_EEENS5_IJS1M_SD_EEEEEEENS4_39AutoVectorizingCopyWithAssumedAlignmentILi128EEENS4_14SM90_TMA_STOREES26_S28_S28_EEEvvEEEEvNT_6ParamsE) ;  /* 0xffffff64043c7950 */ /* 0x000fea0003c3ffff */
        .weak           $__internal_2_$__cuda_sm10x_tcgen05_guardrail_trap_unallocated_columns_being_dealloced
        .type           $__internal_2_$__cuda_sm10x_tcgen05_guardrail_trap_unallocated_columns_being_dealloced,@function
        .size           $__internal_2_$__cuda_sm10x_tcgen05_guardrail_trap_unallocated_columns_being_dealloced,(.L_x_197 - $__internal_2_$__cuda_sm10x_tcgen05_guardrail_trap_unallocated_columns_being_dealloced)
$__internal_2_$__cuda_sm10x_tcgen05_guardrail_trap_unallocated_columns_being_dealloced:
[----:B------:R-:W-:Y:S05]  /*9b10*/  BPT.TRAP 0x1 ;  /* 0x000000040000795c */ /* 0x000fea0000300000 */
[----:B------:R-:W-:-:S04]  /*9b20*/  HFMA2 R3, -RZ, RZ, 0, 0 ;  /* 0x00000000ff037431 */ /* 0x000fc800000001ff */
[----:B------:R-:W-:Y:S05]  /*9b30*/  RET.REL.NODEC R2 `(_ZN7cutlass13device_kernelINS_4gemm6kernel13GemmUniversalIN4cute5tupleIJiiiiEEENS1_10collective13CollectiveMmaINS1_35MainloopSm100TmaUmmaWarpSpecializedILi4ELi2ELi4ENS5_IJNS4_1CILi2EEENSA_ILi4EEENSA_ILi1EEEEEEEENS5_IJNSA_ILi128EEESG_NSA_ILi64EEEEEENS_6half_tENS5_IJlSD_lEEESJ_SK_NS4_8TiledMMAINS4_8MMA_AtomIJNS4_26SM100_MMA_F16BF16_2x1SM_SSISJ_SJ_fLi128ELi128ELNS4_4UMMA5MajorE0ELSP_0ELNSO_7ScaleInE0ELSQ_0EEEEEENS4_6LayoutINS5_IJSD_SD_SD_EEENS5_IJNSA_ILi0EEESV_SV_EEEEENS5_IJNS4_10UnderscoreESY_SY_EEEEENS4_28SM100_TMA_2SM_LOAD_MULTICASTENS4_14ComposedLayoutINS4_7SwizzleILi3ELi4ELi3EEENS4_18smem_ptr_flag_bitsILi16EEENST_INS5_IJNSA_ILi8EEESH_EEENS5_IJSH_SD_EEEEEEEvNS4_8identityENS4_18SM100_TMA_2SM_LOADES1B_vS1C_EENS_8epilogue10collective18CollectiveEpilogueINS1F_23Sm100TmaWarpSpecializedILi4ELi2ELi16ELb1ELb0EEEJNS5_IJSH_SG_SH_EEENS5_IJNST_ISH_SD_EENST_INS5_IJNSA_ILi16EEESB_EEENS5_IJSD_SH_EEEEEEEESJ_SK_SJ_SK_NS1F_6fusion15FusionCallbacksIS1J_NS1R_17LinearCombinationISJ_fSJ_fLNS_15FloatRoundStyleE2EEES1K_S1Q_JEEENS4_5SM1004TMEM4LOAD26SM100_TMEM_LOAD_32dp32b16xENS4_13SM90_TMA_LOADENS12_INS13_ILi1ELi4ELi3EEES16_NST_INS5_IJS17_S1M_EEENS5_IJS1M_SD_EEEEEEENS4_39AutoVectorizingCopyWithAssumedAlignmentILi128EEENS4_14SM90_TMA_STOREES26_S28_S28_EEEvvEEEEvNT_6ParamsE) ;  /* 0xffffff6402307950 */ /* 0x000fea0003c3ffff */
.L_x_196:
[----:B------:R-:W-:-:S00]  /*9b40*/  BRA `(.L_x_196) ;  /* 0xfffffffc00fc7947 */ /* 0x000fc0000383ffff */
[----:B------:R-:W-:-:S00]  /*9b50*/  NOP ;  /* 0x0000000000007918 */ /* 0x000fc00000000000 */
        /* <DEDUP_REMOVED lines=10> */
.L_x_197:


//--------------------- .nv.global.init           --------------------------
	.section	.nv.global.init,"aw",@progbits
.nv.global.init:
	.type		$str$27,@object
	.size		$str$27,($str$28 - $str$27)
$str$27:
        /*0000*/ 	.byte	0x28, 0x61, 0x64, 0x64, 0x72, 0x65, 0x73, 0x73, 0x20, 0x26, 0x20, 0x6d, 0x61, 0x73, 0x6b, 0x29
        /*0010*/ 	.byte	0x20, 0x3d, 0x3d, 0x20, 0x30, 0x00
	.type		$str$28,@object
	.size		$str$28,($str$26 - $str$28)
$str$28:
        /*0016*/ 	.byte	0x2f, 0x74, 0x6d, 0x70, 0x2f, 0x63, 0x75, 0x74, 0x6c, 0x61, 0x73, 0x73, 0x5f, 0x73, 0x77, 0x65
        /*0026*/ 	.byte	0x65, 0x70, 0x5f, 0x73, 0x72, 0x63, 0x2f, 0x69, 0x6e, 0x63, 0x6c, 0x75, 0x64, 0x65, 0x2f, 0x63
        /*0036*/ 	.byte	0x75, 0x74, 0x65, 0x2f, 0x70, 0x6f, 0x69, 0x6e, 0x74, 0x65, 0x72, 0x5f, 0x66, 0x6c, 0x61, 0x67
        /*0046*/ 	.byte	0x67, 0x65, 0x64, 0x2e, 0x68, 0x70, 0x70, 0x00
	.type		$str$26,@object
	.size		$str$26,($str$25 - $str$26)
$str$26:
        /*004e*/ 	.byte	0x2f, 0x74, 0x6d, 0x70, 0x2f, 0x63, 0x75, 0x74, 0x6c, 0x61, 0x73, 0x73, 0x5f, 0x73, 0x77, 0x65
        /*005e*/ 	.byte	0x65, 0x70, 0x5f, 0x73, 0x72, 0x63, 0x2f, 0x69, 0x6e, 0x63, 0x6c, 0x75, 0x64, 0x65, 0x2f, 0x63
        /*006e*/ 	.byte	0x75, 0x74, 0x65, 0x2f, 0x61, 0x74, 0x6f, 0x6d, 0x2f, 0x63, 0x6f, 0x70, 0x79, 0x5f, 0x74, 0x72
        /*007e*/ 	.byte	0x61, 0x69, 0x74, 0x73, 0x5f, 0x73, 0x6d, 0x31, 0x30, 0x30, 0x2e, 0x68, 0x70, 0x70, 0x00
	.type		$str$25,@object
	.size		$str$25,(__unnamed_1 - $str$25)
$str$25:
        /*008d*/ 	.byte	0x28, 0x28, 0x75, 0x69, 0x6e, 0x74, 0x33, 0x32, 0x5f, 0x74, 0x28, 0x74, 0x68, 0x72, 0x65, 0x61
        /*009d*/ 	.byte	0x64, 0x49, 0x64, 0x78, 0x2e, 0x78, 0x29, 0x20, 0x2f, 0x20, 0x33, 0x32, 0x29, 0x20, 0x25, 0x20
        /*00ad*/ 	.byte	0x34, 0x29, 0x20, 0x3d, 0x3d, 0x20, 0x28, 0x28, 0x28, 0x74, 0x6d, 0x65, 0x6d, 0x5f, 0x61, 0x64
        /*00bd*/ 	.byte	0x64, 0x72, 0x20, 0x3e, 0x3e, 0x20, 0x31, 0x36, 0x29, 0x20, 0x2f, 0x20, 0x33, 0x32, 0x29, 0x20
        /*00cd*/ 	.byte	0x25, 0x20, 0x34, 0x29, 0x00
	.type		__unnamed_1,@object
	.size		__unnamed_1,(__unnamed_2 - __unnamed_1)
__unnamed_1:
        /*00d2*/ 	.byte	0x61, 0x75, 0x74, 0x6f, 0x20, 0x63, 0x75, 0x74, 0x65, 0x3a, 0x3a, 0x61, 0x73, 0x5f, 0x70, 0x6f
        /* <DEDUP_REMOVED lines=24> */
        /*0262*/ 	.byte	0x34, 0x38, 0x3e, 0x3e, 0x3e, 0x3e, 0x5d, 0x00
	.type		__unnamed_2,@object
	.size		__unnamed_2,(.L_2 - __unnamed_2)
__unnamed_2:
        /* <DEDUP_REMOVED lines=40> */
        /*04ea*/ 	.byte	0x3a, 0x3a, 0x43, 0x3c, 0x30, 0x3e, 0x3e, 0x3e, 0x3e, 0x5d, 0x00
.L_2:


//--------------------- .nv.shared._ZN7cutlass13device_kernelINS_4gemm6kernel13GemmUniversalIN4cute5tupleIJiiiiEEENS1_10collective13CollectiveMmaINS1_35MainloopSm100TmaUmmaWarpSpecializedILi4ELi2ELi4ENS5_IJNS4_1CILi2EEENSA_ILi4EEENSA_ILi1EEEEEEEENS5_IJNSA_ILi128EEESG_NSA_ILi64EEEEEENS_6half_tENS5_IJlSD_lEEESJ_SK_NS4_8TiledMMAINS4_8MMA_AtomIJNS4_26SM100_MMA_F16BF16_2x1SM_SSISJ_SJ_fLi128ELi128ELNS4_4UMMA5MajorE0ELSP_0ELNSO_7ScaleInE0ELSQ_0EEEEEENS4_6LayoutINS5_IJSD_SD_SD_EEENS5_IJNSA_ILi0EEESV_SV_EEEEENS5_IJNS4_10UnderscoreESY_SY_EEEEENS4_28SM100_TMA_2SM_LOAD_MULTICASTENS4_14ComposedLayoutINS4_7SwizzleILi3ELi4ELi3EEENS4_18smem_ptr_flag_bitsILi16EEENST_INS5_IJNSA_ILi8EEESH_EEENS5_IJSH_SD_EEEEEEEvNS4_8identityENS4_18SM100_TMA_2SM_LOADES1B_vS1C_EENS_8epilogue10collective18CollectiveEpilogueINS1F_23Sm100TmaWarpSpecializedILi4ELi2ELi16ELb1ELb0EEEJNS5_IJSH_SG_SH_EEENS5_IJNST_ISH_SD_EENST_INS5_IJNSA_ILi16EEESB_EEENS5_IJSD_SH_EEEEEEEESJ_SK_SJ_SK_NS1F_6fusion15FusionCallbacksIS1J_NS1R_17LinearCombinationISJ_fSJ_fLNS_15FloatRoundStyleE2EEES1K_S1Q_JEEENS4_5SM1004TMEM4LOAD26SM100_TMEM_LOAD_32dp32b16xENS4_13SM90_TMA_LOADENS12_INS13_ILi1ELi4ELi3EEES16_NST_INS5_IJS17_S1M_EEENS5_IJS1M_SD_EEEEEEENS4_39AutoVectorizingCopyWithAssumedAlignmentILi128EEENS4_14SM90_TMA_STOREES26_S28_S28_EEEvvEEEEvNT_6ParamsE --------------------------
	.section	.nv.shared._ZN7cutlass13device_kernelINS_4gemm6kernel13GemmUniversalIN4cute5tupleIJiiiiEEENS1_10collective13CollectiveMmaINS1_35MainloopSm100TmaUmmaWarpSpecializedILi4ELi2ELi4ENS5_IJNS4_1CILi2EEENSA_ILi4EEENSA_ILi1EEEEEEEENS5_IJNSA_ILi128EEESG_NSA_ILi64EEEEEENS_6half_tENS5_IJlSD_lEEESJ_SK_NS4_8TiledMMAINS4_8MMA_AtomIJNS4_26SM100_MMA_F16BF16_2x1SM_SSISJ_SJ_fLi128ELi128ELNS4_4UMMA5MajorE0ELSP_0ELNSO_7ScaleInE0ELSQ_0EEEEEENS4_6LayoutINS5_IJSD_SD_SD_EEENS5_IJNSA_ILi0EEESV_SV_EEEEENS5_IJNS4_10UnderscoreESY_SY_EEEEENS4_28SM100_TMA_2SM_LOAD_MULTICASTENS4_14ComposedLayoutINS4_7SwizzleILi3ELi4ELi3EEENS4_18smem_ptr_flag_bitsILi16EEENST_INS5_IJNSA_ILi8EEESH_EEENS5_IJSH_SD_EEEEEEEvNS4_8identityENS4_18SM100_TMA_2SM_LOADES1B_vS1C_EENS_8epilogue10collective18CollectiveEpilogueINS1F_23Sm100TmaWarpSpecializedILi4ELi2ELi16ELb1ELb0EEEJNS5_IJSH_SG_SH_EEENS5_IJNST_ISH_SD_EENST_INS5_IJNSA_ILi16EEESB_EEENS5_IJSD_SH_EEEEEEEESJ_SK_SJ_SK_NS1F_6fusion15FusionCallbacksIS1J_NS1R_17LinearCombinationISJ_fSJ_fLNS_15FloatRoundStyleE2EEES1K_S1Q_JEEENS4_5SM1004TMEM4LOAD26SM100_TMEM_LOAD_32dp32b16xENS4_13SM90_TMA_LOADENS12_INS13_ILi1ELi4ELi3EEES16_NST_INS5_IJS17_S1M_EEENS5_IJS1M_SD_EEEEEEENS4_39AutoVectorizingCopyWithAssumedAlignmentILi128EEENS4_14SM90_TMA_STOREES26_S28_S28_EEEvvEEEEvNT_6ParamsE,"aw",@nobits
	.sectionflags	@""
	.align	16
	.zero		1024


//--------------------- .nv.shared.reserved.0     --------------------------
	.section	.nv.shared.reserved.0,"aw",@nobits
	.weak		__nv_reservedSMEM_offset_0_alias
	.size		__nv_reservedSMEM_offset_0_alias, 0, 64
	.other		__nv_reservedSMEM_offset_0_alias,@"STO_CUDA_RESERVED_SHARED STV_DEFAULT"
__nv_reservedSMEM_offset_0_alias:
	.zero		0
.nv.shared.reserved.0:
	.zero		64
	.weak		__nv_reservedSMEM_tcgen05_partition
	.type		__nv_reservedSMEM_tcgen05_partition,@object
	.size		__nv_reservedSMEM_tcgen05_partition,(.L_0 - __nv_reservedSMEM_tcgen05_partition)
__nv_reservedSMEM_tcgen05_partition:
	.zero		32
.L_0:


//--------------------- .nv.global                --------------------------
	.section	.nv.global,"aw",@nobits
.nv.global:
	.type		_ZN40_INTERNAL_a7da3797_4_k_cu_bcd24213_382414cute1_E,@object
	.size		_ZN40_INTERNAL_a7da3797_4_k_cu_bcd24213_382414cute1_E,(_ZN40_INTERNAL_a7da3797_4_k_cu_bcd24213_382414cuda3std3__45__cpo6cbeginE - _ZN40_INTERNAL_a7da3797_4_k_cu_bcd24213_382414cute1_E)
_ZN40_INTERNAL_a7da3797_4_k_cu_bcd24213_382414cute1_E:
	.zero		1
	.type		_ZN40_INTERNAL_a7da3797_4_k_cu_bcd24213_382414cuda3std3__45__cpo6cbeginE,@object
	.size		_ZN40_INTERNAL_a7da3797_4_k_cu_bcd24213_382414cuda3std3__45__cpo6cbeginE,(_ZN40_INTERNAL_a7da3797_4_k_cu_bcd24213_382414cuda3std3__48in_placeE - _ZN40_INTERNAL_a7da3797_4_k_cu_bcd24213_382414cuda3std3__45__cpo6cbeginE)
_ZN40_INTERNAL_a7da3797_4_k_cu_bcd24213_382414cuda3std3__45__cpo6cbeginE:
	.zero		1
	.type		_ZN40_INTERNAL_a7da3797_4_k_cu_bcd24213_382414cuda3std3__48in_placeE,@object
	.size		_ZN40_INTERNAL_a7da3797_4_k_cu_bcd24213_382414cuda3std3__48in_placeE,(_ZN40_INTERNAL_a7da3797_4_k_cu_bcd24213_382414cuda3std6ranges3__45__cpo9iter_moveE - _ZN40_INTERNAL_a7da3797_4_k_cu_bcd24213_382414cuda3std3__48in_placeE)
_ZN40_INTERNAL_a7da3797_4_k_cu_bcd24213_382414cuda3std3__48in_placeE:
	.zero		1
	.type		_ZN40_INTERNAL_a7da3797_4_k_cu_bcd24213_382414cuda3std6ranges3__45__cpo9iter_moveE,@object
	.size		_ZN40_INTERNAL_a7da3797_4_k_cu_bcd24213_382414cuda3std6ranges3__45__cpo9iter_moveE,(_ZN40_INTERNAL_a7da3797_4_k_cu_bcd24213_382414cuda3std3__45__cpo5beginE - _ZN40_INTERNAL_a7da3797_4_k_cu_bcd24213_382414cuda3std6ranges3__45__cpo9iter_moveE)
_ZN40_INTERNAL_a7da3797_4_k_cu_bcd24213_382414cuda3std6ranges3__45__cpo9iter_moveE:
	.zero		1
	.type		_ZN40_INTERNAL_a7da3797_4_k_cu_bcd24213_382414cuda3std3__45__cpo5beginE,@object
	.size		_ZN40_INTERNAL_a7da3797_4_k_cu_bcd24213_382414cuda3std3__45__cpo5beginE,(_ZN40_INTERNAL_a7da3797_4_k_cu_bcd24213_382414cuda3std3__442_GLOBAL__N__a7da3797_4_k_cu_bcd24213_382416ignoreE - _ZN40_INTERNAL_a7da3797_4_k_cu_bcd24213_382414cuda3std3__45__cpo5beginE)
_ZN40_INTERNAL_a7da3797_4_k_cu_bcd24213_382414cuda3std3__45__cpo5beginE:
	.zero		1
	.type		_ZN40_INTERNAL_a7da3797_4_k_cu_bcd24213_382414cuda3std3__442_GLOBAL__N__a7da3797_4_k_cu_bcd24213_382416ignoreE,@object
	.size		_ZN40_INTERNAL_a7da3797_4_k_cu_bcd24213_382414cuda3std3__442_GLOBAL__N__a7da3797_4_k_cu_bcd24213_382416ignoreE,(_ZN40_INTERNAL_a7da3797_4_k_cu_bcd24213_382414cute7productE - _ZN40_INTERNAL_a7da3797_4_k_cu_bcd24213_382414cuda3std3__442_GLOBAL__N__a7da3797_4_k_cu_bcd24213_382416ignoreE)
_ZN40_INTERNAL_a7da3797_4_k_cu_bcd24213_382414cuda3std3__442_GLOBAL__N__a7da3797_4_k_cu_bcd24213_382416ignoreE:
	.zero		1
	.type		_ZN40_INTERNAL_a7da3797_4_k_cu_bcd24213_382414cute7productE,@object
	.size		_ZN40_INTERNAL_a7da3797_4_k_cu_bcd24213_382414cute7productE,(_ZN40_INTERNAL_a7da3797_4_k_cu_bcd24213_382414cuda3std3__45__cpo3endE - _ZN40_INTERNAL_a7da3797_4_k_cu_bcd24213_382414cute7productE)
_ZN40_INTERNAL_a7da3797_4_k_cu_bcd24213_382414cute7productE:
	.zero		1
	.type		_ZN40_INTERNAL_a7da3797_4_k_cu_bcd24213_382414cuda3std3__45__cpo3endE,@object
	.size		_ZN40_INTERNAL_a7da3797_4_k_cu_bcd24213_382414cuda3std3__45__cpo3endE,(_ZN40_INTERNAL_a7da3797_4_k_cu_bcd24213_382414cuda3std3__419piecewise_constructE - _ZN40_INTERNAL_a7da3797_4_k_cu_bcd24213_382414cuda3std3__45__cpo3endE)
_ZN40_INTERNAL_a7da3797_4_k_cu_bcd24213_382414cuda3std3__45__cpo3endE:
	.zero		1
	.type		_ZN40_INTERNAL_a7da3797_4_k_cu_bcd24213_382414cuda3std3__419piecewise_constructE,@object
	.size		_ZN40_INTERNAL_a7da3797_4_k_cu_bcd24213_382414cuda3std3__419piecewise_constructE,(_ZN40_INTERNAL_a7da3797_4_k_cu_bcd24213_382414cuda3std3__45__cpo4cendE - _ZN40_INTERNAL_a7da3797_4_k_cu_bcd24213_382414cuda3std3__419piecewise_constructE)
_ZN40_INTERNAL_a7da3797_4_k_cu_bcd24213_382414cuda3std3__419piecewise_constructE:
	.zero		1
	.type		_ZN40_INTERNAL_a7da3797_4_k_cu_bcd24213_382414cuda3std3__45__cpo4cendE,@object
	.size		_ZN40_INTERNAL_a7da3797_4_k_cu_bcd24213_382414cuda3std3__45__cpo4cendE,(_ZN40_INTERNAL_a7da3797_4_k_cu_bcd24213_382414cuda3std6ranges3__45__cpo4swapE - _ZN40_INTERNAL_a7da3797_4_k_cu_bcd24213_382414cuda3std3__45__cpo4cendE)
_ZN40_INTERNAL_a7da3797_4_k_cu_bcd24213_382414cuda3std3__45__cpo4cendE:
	.zero		1
	.type		_ZN40_INTERNAL_a7da3797_4_k_cu_bcd24213_382414cuda3std6ranges3__45__cpo4swapE,@object
	.size		_ZN40_INTERNAL_a7da3797_4_k_cu_bcd24213_382414cuda3std6ranges3__45__cpo4swapE,(.L_10 - _ZN40_INTERNAL_a7da3797_4_k_cu_bcd24213_382414cuda3std6ranges3__45__cpo4swapE)
_ZN40_INTERNAL_a7da3797_4_k_cu_bcd24213_382414cuda3std6ranges3__45__cpo4swapE:
	.zero		1
.L_10:


//--------------------- .nv.constant0._ZN7cutlass13device_kernelINS_4gemm6kernel13GemmUniversalIN4cute5tupleIJiiiiEEENS1_10collective13CollectiveMmaINS1_35MainloopSm100TmaUmmaWarpSpecializedILi4ELi2ELi4ENS5_IJNS4_1CILi2EEENSA_ILi4EEENSA_ILi1EEEEEEEENS5_IJNSA_ILi128EEESG_NSA_ILi64EEEEEENS_6half_tENS5_IJlSD_lEEESJ_SK_NS4_8TiledMMAINS4_8MMA_AtomIJNS4_26SM100_MMA_F16BF16_2x1SM_SSISJ_SJ_fLi128ELi128ELNS4_4UMMA5MajorE0ELSP_0ELNSO_7ScaleInE0ELSQ_0EEEEEENS4_6LayoutINS5_IJSD_SD_SD_EEENS5_IJNSA_ILi0EEESV_SV_EEEEENS5_IJNS4_10UnderscoreESY_SY_EEEEENS4_28SM100_TMA_2SM_LOAD_MULTICASTENS4_14ComposedLayoutINS4_7SwizzleILi3ELi4ELi3EEENS4_18smem_ptr_flag_bitsILi16EEENST_INS5_IJNSA_ILi8EEESH_EEENS5_IJSH_SD_EEEEEEEvNS4_8identityENS4_18SM100_TMA_2SM_LOADES1B_vS1C_EENS_8epilogue10collective18CollectiveEpilogueINS1F_23Sm100TmaWarpSpecializedILi4ELi2ELi16ELb1ELb0EEEJNS5_IJSH_SG_SH_EEENS5_IJNST_ISH_SD_EENST_INS5_IJNSA_ILi16EEESB_EEENS5_IJSD_SH_EEEEEEEESJ_SK_SJ_SK_NS1F_6fusion15FusionCallbacksIS1J_NS1R_17LinearCombinationISJ_fSJ_fLNS_15FloatRoundStyleE2EEES1K_S1Q_JEEENS4_5SM1004TMEM4LOAD26SM100_TMEM_LOAD_32dp32b16xENS4_13SM90_TMA_LOADENS12_INS13_ILi1ELi4ELi3EEES16_NST_INS5_IJS17_S1M_EEENS5_IJS1M_SD_EEEEEEENS4_39AutoVectorizingCopyWithAssumedAlignmentILi128EEENS4_14SM90_TMA_STOREES26_S28_S28_EEEvvEEEEvNT_6ParamsE --------------------------
	.section	.nv.constant0._ZN7cutlass13device_kernelINS_4gemm6kernel13GemmUniversalIN4cute5tupleIJiiiiEEENS1_10collective13CollectiveMmaINS1_35MainloopSm100TmaUmmaWarpSpecializedILi4ELi2ELi4ENS5_IJNS4_1CILi2EEENSA_ILi4EEENSA_ILi1EEEEEEEENS5_IJNSA_ILi128EEESG_NSA_ILi64EEEEEENS_6half_tENS5_IJlSD_lEEESJ_SK_NS4_8TiledMMAINS4_8MMA_AtomIJNS4_26SM100_MMA_F16BF16_2x1SM_SSISJ_SJ_fLi128ELi128ELNS4_4UMMA5MajorE0ELSP_0ELNSO_7ScaleInE0ELSQ_0EEEEEENS4_6LayoutINS5_IJSD_SD_SD_EEENS5_IJNSA_ILi0EEESV_SV_EEEEENS5_IJNS4_10UnderscoreESY_SY_EEEEENS4_28SM100_TMA_2SM_LOAD_MULTICASTENS4_14ComposedLayoutINS4_7SwizzleILi3ELi4ELi3EEENS4_18smem_ptr_flag_bitsILi16EEENST_INS5_IJNSA_ILi8EEESH_EEENS5_IJSH_SD_EEEEEEEvNS4_8identityENS4_18SM100_TMA_2SM_LOADES1B_vS1C_EENS_8epilogue10collective18CollectiveEpilogueINS1F_23Sm100TmaWarpSpecializedILi4ELi2ELi16ELb1ELb0EEEJNS5_IJSH_SG_SH_EEENS5_IJNST_ISH_SD_EENST_INS5_IJNSA_ILi16EEESB_EEENS5_IJSD_SH_EEEEEEEESJ_SK_SJ_SK_NS1F_6fusion15FusionCallbacksIS1J_NS1R_17LinearCombinationISJ_fSJ_fLNS_15FloatRoundStyleE2EEES1K_S1Q_JEEENS4_5SM1004TMEM4LOAD26SM100_TMEM_LOAD_32dp32b16xENS4_13SM90_TMA_LOADENS12_INS13_ILi1ELi4ELi3EEES16_NST_INS5_IJS17_S1M_EEENS5_IJS1M_SD_EEEEEEENS4_39AutoVectorizingCopyWithAssumedAlignmentILi128EEENS4_14SM90_TMA_STOREES26_S28_S28_EEEvvEEEEvNT_6ParamsE,"a",@progbits
	.sectionflags	@""
	.align	4
.nv.constant0._ZN7cutlass13device_kernelINS_4gemm6kernel13GemmUniversalIN4cute5tupleIJiiiiEEENS1_10collective13CollectiveMmaINS1_35MainloopSm100TmaUmmaWarpSpecializedILi4ELi2ELi4ENS5_IJNS4_1CILi2EEENSA_ILi4EEENSA_ILi1EEEEEEEENS5_IJNSA_ILi128EEESG_NSA_ILi64EEEEEENS_6half_tENS5_IJlSD_lEEESJ_SK_NS4_8TiledMMAINS4_8MMA_AtomIJNS4_26SM100_MMA_F16BF16_2x1SM_SSISJ_SJ_fLi128ELi128ELNS4_4UMMA5MajorE0ELSP_0ELNSO_7ScaleInE0ELSQ_0EEEEEENS4_6LayoutINS5_IJSD_SD_SD_EEENS5_IJNSA_ILi0EEESV_SV_EEEEENS5_IJNS4_10UnderscoreESY_SY_EEEEENS4_28SM100_TMA_2SM_LOAD_MULTICASTENS4_14ComposedLayoutINS4_7SwizzleILi3ELi4ELi3EEENS4_18smem_ptr_flag_bitsILi16EEENST_INS5_IJNSA_ILi8EEESH_EEENS5_IJSH_SD_EEEEEEEvNS4_8identityENS4_18SM100_TMA_2SM_LOADES1B_vS1C_EENS_8epilogue10collective18CollectiveEpilogueINS1F_23Sm100TmaWarpSpecializedILi4ELi2ELi16ELb1ELb0EEEJNS5_IJSH_SG_SH_EEENS5_IJNST_ISH_SD_EENST_INS5_IJNSA_ILi16EEESB_EEENS5_IJSD_SH_EEEEEEEESJ_SK_SJ_SK_NS1F_6fusion15FusionCallbacksIS1J_NS1R_17LinearCombinationISJ_fSJ_fLNS_15FloatRoundStyleE2EEES1K_S1Q_JEEENS4_5SM1004TMEM4LOAD26SM100_TMEM_LOAD_32dp32b16xENS4_13SM90_TMA_LOADENS12_INS13_ILi1ELi4ELi3EEES16_NST_INS5_IJS17_S1M_EEENS5_IJS1M_SD_EEEEEEENS4_39AutoVectorizingCopyWithAssumedAlignmentILi128EEENS4_14SM90_TMA_STOREES26_S28_S28_EEEvvEEEEvNT_6ParamsE:
	.zero		2944


//--------------------- SYMBOLS --------------------------

	.type		.nv.reservedSmem.offset0,@object
	.size		.nv.reservedSmem.offset0,0x4
	.type		.nv.reservedSmem.cap,@object
	.size		.nv.reservedSmem.cap,0x4
	.type		__assertfail,@function
